//
// Generated by NVIDIA NVVM Compiler
//
// Compiler Build ID: CL-36424714
// Cuda compilation tools, release 13.0, V13.0.88
// Based on NVVM 20.0.0
//

.version 9.0
.target sm_100
.address_size 64

	// .globl	matmul

.visible .entry matmul(
	.param .u64 .ptr .align 1 matmul_param_0,
	.param .u64 .ptr .align 1 matmul_param_1,
	.param .u64 .ptr .align 1 matmul_param_2,
	.param .u64 .ptr .align 1 matmul_param_3,
	.param .u64 .ptr .align 1 matmul_param_4,
	.param .u64 .ptr .align 1 matmul_param_5,
	.param .u64 matmul_param_6,
	.param .u64 matmul_param_7,
	.param .u64 matmul_param_8,
	.param .u64 matmul_param_9,
	.param .u64 .ptr .align 1 matmul_param_10,
	.param .u64 .ptr .align 1 matmul_param_11
)
{
	.reg .pred 	%p<3>;
	.reg .b32 	%r<53>;
	.reg .b64 	%rd<67>;

	ld.param.u64 	%rd9, [matmul_param_1];
	ld.param.u64 	%rd11, [matmul_param_3];
	ld.param.u64 	%rd12, [matmul_param_4];
	ld.param.u64 	%rd14, [matmul_param_6];
	ld.param.u64 	%rd15, [matmul_param_7];
	ld.param.u64 	%rd16, [matmul_param_8];
	ld.param.u64 	%rd17, [matmul_param_9];
	ld.param.u64 	%rd18, [matmul_param_10];
	ld.param.u64 	%rd19, [matmul_param_11];
	mov.u32 	%r1, %ctaid.x;
	mov.u32 	%r2, %ntid.x;
	mov.u32 	%r3, %tid.x;
	mad.lo.s32 	%r4, %r1, %r2, %r3;
	cvt.u64.u32 	%rd1, %r4;
	setp.le.u64 	%p1, %rd15, %rd1;
	@%p1 bra 	$L__BB0_5;
	and.b64  	%rd20, %rd14, -4294967296;
	setp.ne.s64 	%p2, %rd20, 0;
	@%p2 bra 	$L__BB0_3;
	cvt.u32.u64 	%r5, %rd14;
	cvt.u32.u64 	%r6, %rd1;
	div.u32 	%r7, %r6, %r5;
	mul.lo.s32 	%r8, %r7, %r5;
	sub.s32 	%r9, %r6, %r8;
	cvt.u64.u32 	%rd65, %r7;
	cvt.u64.u32 	%rd66, %r9;
	bra.uni 	$L__BB0_4;
$L__BB0_3:
	div.u64 	%rd65, %rd1, %rd14;
	mul.lo.s64 	%rd21, %rd65, %rd14;
	sub.s64 	%rd66, %rd1, %rd21;
$L__BB0_4:
	ld.param.u64 	%rd64, [matmul_param_5];
	ld.param.u64 	%rd63, [matmul_param_2];
	ld.param.u64 	%rd62, [matmul_param_0];
	cvta.to.global.u64 	%rd22, %rd63;
	shl.b64 	%rd23, %rd66, 2;
	add.s64 	%rd24, %rd22, %rd23;
	ld.global.u32 	%r10, [%rd24];
	cvt.u32.u64 	%r11, %rd16;
	shl.b32 	%r12, %r11, 7;
	add.s32 	%r13, %r10, %r12;
	cvta.to.global.u64 	%rd25, %rd11;
	add.s64 	%rd26, %rd25, %rd23;
	ld.global.u32 	%r14, [%rd26];
	add.s32 	%r15, %r14, %r12;
	cvta.to.global.u64 	%rd27, %rd12;
	shl.b64 	%rd28, %rd65, 2;
	add.s64 	%rd29, %rd27, %rd28;
	ld.global.u32 	%r16, [%rd29];
	add.s32 	%r17, %r16, %r12;
	cvta.to.global.u64 	%rd30, %rd64;
	add.s64 	%rd31, %rd30, %rd28;
	ld.global.u32 	%r18, [%rd31];
	add.s32 	%r19, %r18, %r12;
	cvta.to.global.u64 	%rd32, %rd62;
	shl.b64 	%rd33, %rd1, 2;
	add.s64 	%rd34, %rd32, %rd33;
	ld.global.u32 	%r20, [%rd34];
	add.s32 	%r21, %r17, %r13;
	shl.b32 	%r22, %r21, 7;
	add.s32 	%r23, %r22, %r20;
	cvt.s64.s32 	%rd35, %r23;
	shl.b64 	%rd36, %rd15, 2;
	add.s64 	%rd37, %rd34, %rd36;
	ld.global.u32 	%r24, [%rd37];
	add.s32 	%r25, %r19, %r13;
	shl.b32 	%r26, %r25, 7;
	add.s32 	%r27, %r26, %r24;
	cvt.s64.s32 	%rd38, %r27;
	add.s64 	%rd39, %rd37, %rd36;
	ld.global.u32 	%r28, [%rd39];
	add.s32 	%r29, %r17, %r15;
	shl.b32 	%r30, %r29, 7;
	add.s32 	%r31, %r28, %r30;
	cvt.s64.s32 	%rd40, %r31;
	add.s64 	%rd41, %rd39, %rd36;
	ld.global.u32 	%r32, [%rd41];
	add.s32 	%r33, %r19, %r15;
	shl.b32 	%r34, %r33, 7;
	add.s32 	%r35, %r32, %r34;
	shl.b64 	%rd42, %rd16, 15;
	sub.s64 	%rd43, %rd38, %rd42;
	add.s64 	%rd44, %rd43, %rd40;
	shl.b64 	%rd45, %rd44, 8;
	mul.wide.s32 	%rd46, %r35, 65536;
	mad.lo.s64 	%rd47, %rd16, -1073758208, %rd35;
	add.s64 	%rd48, %rd47, %rd46;
	add.s64 	%rd49, %rd48, %rd45;
	mul.lo.s64 	%rd50, %rd49, %rd17;
	mul.hi.s64 	%rd51, %rd50, 2306441298735155403;
	shr.s64 	%rd52, %rd51, 13;
	shr.u64 	%rd53, %rd51, 63;
	cvt.u32.u64 	%r36, %rd53;
	cvt.u32.u64 	%r37, %rd52;
	add.s32 	%r38, %r37, %r36;
	mov.b64 	%rd54, 65519;
	cvt.u32.u64 	%r39, %rd54;
	mul.lo.s32 	%r40, %r38, %r39;
	cvt.u32.u64 	%r41, %rd50;
	sub.s32 	%r42, %r41, %r40;
	and.b32  	%r43, %r42, 65535;
	cvta.to.global.u64 	%rd55, %rd18;
	shl.b64 	%rd56, %rd1, 1;
	add.s64 	%rd57, %rd55, %rd56;
	ld.global.u16 	%r44, [%rd57];
	cvta.to.global.u64 	%rd58, %rd19;
	add.s64 	%rd59, %rd58, %rd56;
	ld.global.u16 	%r45, [%rd59];
	sub.s32 	%r46, %r44, %r45;
	add.s32 	%r47, %r46, %r43;
	add.s32 	%r48, %r47, 65519;
	mul.hi.u32 	%r49, %r48, -2146926447;
	shr.u32 	%r50, %r49, 15;
	mul.lo.s32 	%r51, %r50, 65519;
	sub.s32 	%r52, %r48, %r51;
	cvta.to.global.u64 	%rd60, %rd9;
	add.s64 	%rd61, %rd60, %rd56;
	st.global.u16 	[%rd61], %r52;
$L__BB0_5:
	ret;

}
	// .globl	reconstructAndCompare
.visible .entry reconstructAndCompare(
	.param .u64 .ptr .align 1 reconstructAndCompare_param_0,
	.param .u64 .ptr .align 1 reconstructAndCompare_param_1,
	.param .u64 .ptr .align 1 reconstructAndCompare_param_2,
	.param .u64 .ptr .align 1 reconstructAndCompare_param_3,
	.param .u64 .ptr .align 1 reconstructAndCompare_param_4,
	.param .u64 .ptr .align 1 reconstructAndCompare_param_5,
	.param .u64 .ptr .align 1 reconstructAndCompare_param_6,
	.param .f64 reconstructAndCompare_param_7,
	.param .u64 reconstructAndCompare_param_8,
	.param .u64 reconstructAndCompare_param_9
)
{
	.reg .pred 	%p<5>;
	.reg .b16 	%rs<3>;
	.reg .b32 	%r<28>;
	.reg .b64 	%rd<40>;
	.reg .b64 	%fd<8>;

	ld.param.u64 	%rd10, [reconstructAndCompare_param_1];
	ld.param.u64 	%rd11, [reconstructAndCompare_param_2];
	ld.param.u64 	%rd12, [reconstructAndCompare_param_3];
	ld.param.u64 	%rd13, [reconstructAndCompare_param_4];
	ld.param.u64 	%rd14, [reconstructAndCompare_param_5];
	ld.param.u64 	%rd15, [reconstructAndCompare_param_6];
	ld.param.f64 	%fd1, [reconstructAndCompare_param_7];
	ld.param.u64 	%rd16, [reconstructAndCompare_param_8];
	ld.param.u64 	%rd17, [reconstructAndCompare_param_9];
	mov.u32 	%r1, %ctaid.x;
	mov.u32 	%r2, %ntid.x;
	mov.u32 	%r3, %tid.x;
	mad.lo.s32 	%r4, %r1, %r2, %r3;
	cvt.u64.u32 	%rd1, %r4;
	mul.lo.s64 	%rd18, %rd17, %rd16;
	setp.le.u64 	%p1, %rd18, %rd1;
	@%p1 bra 	$L__BB1_7;
	ld.param.u64 	%rd37, [reconstructAndCompare_param_0];
	cvta.to.global.u64 	%rd19, %rd37;
	cvta.to.global.u64 	%rd20, %rd10;
	cvta.to.global.u64 	%rd21, %rd11;
	cvta.to.global.u64 	%rd22, %rd12;
	cvta.to.global.u64 	%rd23, %rd13;
	cvta.to.global.u64 	%rd24, %rd14;
	shl.b64 	%rd25, %rd1, 1;
	add.s64 	%rd26, %rd19, %rd25;
	ld.global.u16 	%r5, [%rd26];
	add.s64 	%rd27, %rd20, %rd25;
	ld.global.u16 	%r6, [%rd27];
	add.s32 	%r7, %r6, %r5;
	add.s64 	%rd28, %rd21, %rd25;
	ld.global.u16 	%r8, [%rd28];
	add.s32 	%r9, %r7, %r8;
	mul.hi.u32 	%r10, %r9, 262213;
	shr.u32 	%r11, %r10, 2;
	mul.lo.s32 	%r12, %r11, 65519;
	sub.s32 	%r13, %r9, %r12;
	cvt.u16.u32 	%rs1, %r13;
	add.s64 	%rd29, %rd22, %rd25;
	ld.global.u16 	%r14, [%rd29];
	add.s64 	%rd30, %rd23, %rd25;
	ld.global.u16 	%r15, [%rd30];
	add.s32 	%r16, %r15, %r14;
	add.s64 	%rd31, %rd24, %rd25;
	ld.global.u16 	%r17, [%rd31];
	add.s32 	%r18, %r16, %r17;
	mul.hi.u32 	%r19, %r18, 262213;
	shr.u32 	%r20, %r19, 2;
	mul.lo.s32 	%r21, %r20, 65519;
	sub.s32 	%r22, %r18, %r21;
	cvt.u16.u32 	%rs2, %r22;
	cvt.rn.f64.s16 	%fd2, %rs1;
	add.f64 	%fd3, %fd1, %fd1;
	mov.f64 	%fd4, 0d3FF0000000000000;
	sub.f64 	%fd5, %fd4, %fd3;
	cvt.rn.f64.s16 	%fd6, %rs2;
	mul.f64 	%fd7, %fd5, %fd6;
	setp.geu.f64 	%p2, %fd7, %fd2;
	@%p2 bra 	$L__BB1_7;
	and.b64  	%rd32, %rd16, -4294967296;
	setp.ne.s64 	%p3, %rd32, 0;
	@%p3 bra 	$L__BB1_4;
	cvt.u32.u64 	%r23, %rd16;
	cvt.u32.u64 	%r24, %rd1;
	div.u32 	%r25, %r24, %r23;
	mul.lo.s32 	%r26, %r25, %r23;
	sub.s32 	%r27, %r24, %r26;
	cvt.u64.u32 	%rd38, %r25;
	cvt.u64.u32 	%rd39, %r27;
	bra.uni 	$L__BB1_5;
$L__BB1_4:
	div.u64 	%rd38, %rd1, %rd16;
	mul.lo.s64 	%rd33, %rd38, %rd16;
	sub.s64 	%rd39, %rd1, %rd33;
$L__BB1_5:
	cvta.to.global.u64 	%rd34, %rd15;
	shl.b64 	%rd35, %rd38, 2;
	add.s64 	%rd8, %rd34, %rd35;
	ld.global.u32 	%rd36, [%rd8];
	setp.ge.u64 	%p4, %rd39, %rd36;
	@%p4 bra 	$L__BB1_7;
	st.global.u32 	[%rd8], %rd39;
$L__BB1_7:
	ret;

}
	// .globl	dedupResults
.visible .entry dedupResults(
	.param .u64 .ptr .align 1 dedupResults_param_0,
	.param .u64 .ptr .align 1 dedupResults_param_1,
	.param .u64 .ptr .align 1 dedupResults_param_2,
	.param .u64 .ptr .align 1 dedupResults_param_3,
	.param .u64 dedupResults_param_4
)
{
	.reg .pred 	%p<35>;
	.reg .b16 	%rs<95>;
	.reg .b32 	%r<41>;
	.reg .b64 	%rd<15>;

	ld.param.u64 	%rd4, [dedupResults_param_0];
	ld.param.u64 	%rd5, [dedupResults_param_1];
	ld.param.u64 	%rd6, [dedupResults_param_2];
	ld.param.u64 	%rd7, [dedupResults_param_4];
	mov.u32 	%r33, %ctaid.x;
	mov.u32 	%r34, %ntid.x;
	mov.u32 	%r35, %tid.x;
	mad.lo.s32 	%r36, %r33, %r34, %r35;
	cvt.u64.u32 	%rd1, %r36;
	setp.le.u64 	%p1, %rd7, %rd1;
	@%p1 bra 	$L__BB2_67;
	cvt.u32.u64 	%r37, %rd1;
	cvta.to.global.u64 	%rd8, %rd5;
	cvta.to.global.u64 	%rd9, %rd6;
	mul.lo.s32 	%r1, %r37, 31;
	shl.b64 	%rd10, %rd1, 2;
	add.s64 	%rd2, %rd9, %rd10;
	mul.wide.s32 	%rd11, %r1, 4;
	add.s64 	%rd3, %rd8, %rd11;
	ld.global.u32 	%r2, [%rd3];
	setp.eq.s32 	%p2, %r2, -1;
	mov.b16 	%rs65, 0;
	@%p2 bra 	$L__BB2_3;
	st.global.u32 	[%rd2], %r2;
	mov.b16 	%rs65, 1;
$L__BB2_3:
	ld.global.u32 	%r3, [%rd3+4];
	setp.eq.s32 	%p3, %r3, -1;
	@%p3 bra 	$L__BB2_5;
	st.global.u32 	[%rd2], %r3;
	mov.b16 	%rs65, 1;
$L__BB2_5:
	ld.global.u32 	%r4, [%rd3+8];
	setp.eq.s32 	%p4, %r4, -1;
	@%p4 bra 	$L__BB2_7;
	st.global.u32 	[%rd2], %r4;
	mov.b16 	%rs65, 1;
$L__BB2_7:
	ld.global.u32 	%r5, [%rd3+12];
	setp.eq.s32 	%p5, %r5, -1;
	@%p5 bra 	$L__BB2_9;
	st.global.u32 	[%rd2], %r5;
	mov.b16 	%rs65, 1;
$L__BB2_9:
	ld.global.u32 	%r6, [%rd3+16];
	setp.eq.s32 	%p6, %r6, -1;
	@%p6 bra 	$L__BB2_11;
	st.global.u32 	[%rd2], %r6;
	mov.b16 	%rs65, 1;
$L__BB2_11:
	ld.global.u32 	%r7, [%rd3+20];
	setp.eq.s32 	%p7, %r7, -1;
	@%p7 bra 	$L__BB2_13;
	st.global.u32 	[%rd2], %r7;
	mov.b16 	%rs65, 1;
$L__BB2_13:
	ld.global.u32 	%r8, [%rd3+24];
	setp.eq.s32 	%p8, %r8, -1;
	@%p8 bra 	$L__BB2_15;
	st.global.u32 	[%rd2], %r8;
	mov.b16 	%rs65, 1;
$L__BB2_15:
	ld.global.u32 	%r9, [%rd3+28];
	setp.eq.s32 	%p9, %r9, -1;
	@%p9 bra 	$L__BB2_17;
	st.global.u32 	[%rd2], %r9;
	mov.b16 	%rs65, 1;
$L__BB2_17:
	ld.global.u32 	%r10, [%rd3+32];
	setp.eq.s32 	%p10, %r10, -1;
	@%p10 bra 	$L__BB2_19;
	st.global.u32 	[%rd2], %r10;
	mov.b16 	%rs65, 1;
$L__BB2_19:
	ld.global.u32 	%r11, [%rd3+36];
	setp.eq.s32 	%p11, %r11, -1;
	@%p11 bra 	$L__BB2_21;
	st.global.u32 	[%rd2], %r11;
	mov.b16 	%rs65, 1;
$L__BB2_21:
	ld.global.u32 	%r12, [%rd3+40];
	setp.eq.s32 	%p12, %r12, -1;
	@%p12 bra 	$L__BB2_23;
	st.global.u32 	[%rd2], %r12;
	mov.b16 	%rs65, 1;
$L__BB2_23:
	ld.global.u32 	%r13, [%rd3+44];
	setp.eq.s32 	%p13, %r13, -1;
	@%p13 bra 	$L__BB2_25;
	st.global.u32 	[%rd2], %r13;
	mov.b16 	%rs65, 1;
$L__BB2_25:
	ld.global.u32 	%r14, [%rd3+48];
	setp.eq.s32 	%p14, %r14, -1;
	@%p14 bra 	$L__BB2_27;
	st.global.u32 	[%rd2], %r14;
	mov.b16 	%rs65, 1;
$L__BB2_27:
	ld.global.u32 	%r15, [%rd3+52];
	setp.eq.s32 	%p15, %r15, -1;
	@%p15 bra 	$L__BB2_29;
	st.global.u32 	[%rd2], %r15;
	mov.b16 	%rs65, 1;
$L__BB2_29:
	ld.global.u32 	%r16, [%rd3+56];
	setp.eq.s32 	%p16, %r16, -1;
	@%p16 bra 	$L__BB2_31;
	st.global.u32 	[%rd2], %r16;
	mov.b16 	%rs65, 1;
$L__BB2_31:
	ld.global.u32 	%r17, [%rd3+60];
	setp.eq.s32 	%p17, %r17, -1;
	@%p17 bra 	$L__BB2_33;
	st.global.u32 	[%rd2], %r17;
	mov.b16 	%rs65, 1;
$L__BB2_33:
	ld.global.u32 	%r18, [%rd3+64];
	setp.eq.s32 	%p18, %r18, -1;
	@%p18 bra 	$L__BB2_35;
	st.global.u32 	[%rd2], %r18;
	mov.b16 	%rs65, 1;
$L__BB2_35:
	ld.global.u32 	%r19, [%rd3+68];
	setp.eq.s32 	%p19, %r19, -1;
	@%p19 bra 	$L__BB2_37;
	st.global.u32 	[%rd2], %r19;
	mov.b16 	%rs65, 1;
$L__BB2_37:
	ld.global.u32 	%r20, [%rd3+72];
	setp.eq.s32 	%p20, %r20, -1;
	@%p20 bra 	$L__BB2_39;
	st.global.u32 	[%rd2], %r20;
	mov.b16 	%rs65, 1;
$L__BB2_39:
	ld.global.u32 	%r21, [%rd3+76];
	setp.eq.s32 	%p21, %r21, -1;
	@%p21 bra 	$L__BB2_41;
	st.global.u32 	[%rd2], %r21;
	mov.b16 	%rs65, 1;
$L__BB2_41:
	ld.global.u32 	%r22, [%rd3+80];
	setp.eq.s32 	%p22, %r22, -1;
	@%p22 bra 	$L__BB2_43;
	st.global.u32 	[%rd2], %r22;
	mov.b16 	%rs65, 1;
$L__BB2_43:
	ld.global.u32 	%r23, [%rd3+84];
	setp.eq.s32 	%p23, %r23, -1;
	@%p23 bra 	$L__BB2_45;
	st.global.u32 	[%rd2], %r23;
	mov.b16 	%rs65, 1;
$L__BB2_45:
	ld.global.u32 	%r24, [%rd3+88];
	setp.eq.s32 	%p24, %r24, -1;
	@%p24 bra 	$L__BB2_47;
	st.global.u32 	[%rd2], %r24;
	mov.b16 	%rs65, 1;
$L__BB2_47:
	ld.global.u32 	%r25, [%rd3+92];
	setp.eq.s32 	%p25, %r25, -1;
	@%p25 bra 	$L__BB2_49;
	st.global.u32 	[%rd2], %r25;
	mov.b16 	%rs65, 1;
$L__BB2_49:
	ld.global.u32 	%r26, [%rd3+96];
	setp.eq.s32 	%p26, %r26, -1;
	@%p26 bra 	$L__BB2_51;
	st.global.u32 	[%rd2], %r26;
	mov.b16 	%rs65, 1;
$L__BB2_51:
	ld.global.u32 	%r27, [%rd3+100];
	setp.eq.s32 	%p27, %r27, -1;
	@%p27 bra 	$L__BB2_53;
	st.global.u32 	[%rd2], %r27;
	mov.b16 	%rs65, 1;
$L__BB2_53:
	ld.global.u32 	%r28, [%rd3+104];
	setp.eq.s32 	%p28, %r28, -1;
	@%p28 bra 	$L__BB2_55;
	st.global.u32 	[%rd2], %r28;
	mov.b16 	%rs65, 1;
$L__BB2_55:
	ld.global.u32 	%r29, [%rd3+108];
	setp.eq.s32 	%p29, %r29, -1;
	@%p29 bra 	$L__BB2_57;
	st.global.u32 	[%rd2], %r29;
	mov.b16 	%rs65, 1;
$L__BB2_57:
	ld.global.u32 	%r30, [%rd3+112];
	setp.eq.s32 	%p30, %r30, -1;
	@%p30 bra 	$L__BB2_59;
	st.global.u32 	[%rd2], %r30;
	mov.b16 	%rs65, 1;
$L__BB2_59:
	ld.global.u32 	%r31, [%rd3+116];
	setp.eq.s32 	%p31, %r31, -1;
	@%p31 bra 	$L__BB2_61;
	st.global.u32 	[%rd2], %r31;
	mov.b16 	%rs65, 1;
$L__BB2_61:
	ld.global.u32 	%r32, [%rd3+120];
	setp.eq.s32 	%p32, %r32, -1;
	@%p32 bra 	$L__BB2_63;
	st.global.u32 	[%rd2], %r32;
	mov.b16 	%rs65, 1;
$L__BB2_63:
	cvta.to.global.u64 	%rd12, %rd4;
	add.s64 	%rd14, %rd12, %rd11;
	ld.global.u32 	%r38, [%rd14+60];
	setp.eq.s32 	%p33, %r38, -1;
	@%p33 bra 	$L__BB2_65;
	mov.b32 	%r39, -2;
	st.global.u32 	[%rd2], %r39;
	bra.uni 	$L__BB2_67;
$L__BB2_65:
	setp.ne.s16 	%p34, %rs65, 0;
	@%p34 bra 	$L__BB2_67;
	mov.b32 	%r40, -1;
	st.global.u32 	[%rd2], %r40;
$L__BB2_67:
	ret;

}


// ===== COMPILED SASS (sm_100) =====

	.target	sm_100

	.elftype	@"ET_EXEC"


//--------------------- .note.nv.tkinfo           --------------------------
	.section	.note.nv.tkinfo,"",@"SHT_NOTE"
	.sectionflags	@"SHF_NOTE_NV_TKINFO"
	.tkinfo
        /*0018*/ 	.word	0x00000002
        /*0030*/ 	.string	""
        /*0030*/ 	.string	"ptxas"
        /*0030*/ 	.string	"Cuda compilation tools, release 13.0, V13.0.88"
        /*0030*/ 	.string	"Build cuda_13.0.r13.0/compiler.36424714_0"
        /*0030*/ 	.string	"-arch sm_100 -m 64 "



//--------------------- .note.nv.cuinfo           --------------------------
	.section	.note.nv.cuinfo,"",@"SHT_NOTE"
	.sectionflags	@"SHF_NOTE_NV_CUINFO"
        /*0018*/ 	.short	0x0002
        /*001a*/ 	.short	0x0064
        /*001c*/ 	.short	0x0082
	.zero		2


//--------------------- .nv.info                  --------------------------
	.section	.nv.info,"",@"SHT_CUDA_INFO"
	.align	4


	//----- nvinfo : EIATTR_REGCOUNT
	.align		4
        /*0000*/ 	.byte	0x04, 0x2f
        /*0002*/ 	.short	(.L_1 - .L_0)
	.align		4
.L_0:
        /*0004*/ 	.word	index@(matmul)
        /*0008*/ 	.word	0x0000001c


	//----- nvinfo : EIATTR_FRAME_SIZE
	.align		4
.L_1:
        /*000c*/ 	.byte	0x04, 0x11
        /*000e*/ 	.short	(.L_3 - .L_2)
	.align		4
.L_2:
        /*0010*/ 	.word	index@($__internal_1_$__cuda_sm20_div_u64)
        /*0014*/ 	.word	0x00000000


	//----- nvinfo : EIATTR_FRAME_SIZE
	.align		4
.L_3:
        /*0018*/ 	.byte	0x04, 0x11
        /*001a*/ 	.short	(.L_5 - .L_4)
	.align		4
.L_4:
        /*001c*/ 	.word	index@(matmul)
        /*0020*/ 	.word	0x00000000


	//----- nvinfo : EIATTR_REGCOUNT
	.align		4
.L_5:
        /*0024*/ 	.byte	0x04, 0x2f
        /*0026*/ 	.short	(.L_7 - .L_6)
	.align		4
.L_6:
        /*0028*/ 	.word	index@(reconstructAndCompare)
        /*002c*/ 	.word	0x00000016


	//----- nvinfo : EIATTR_FRAME_SIZE
	.align		4
.L_7:
        /*0030*/ 	.byte	0x04, 0x11
        /*0032*/ 	.short	(.L_9 - .L_8)
	.align		4
.L_8:
        /*0034*/ 	.word	index@($__internal_0_$__cuda_sm20_div_u64)
        /*0038*/ 	.word	0x00000000


	//----- nvinfo : EIATTR_FRAME_SIZE
	.align		4
.L_9:
        /*003c*/ 	.byte	0x04, 0x11
        /*003e*/ 	.short	(.L_11 - .L_10)
	.align		4
.L_10:
        /*0040*/ 	.word	index@(reconstructAndCompare)
        /*0044*/ 	.word	0x00000000


	//----- nvinfo : EIATTR_REGCOUNT
	.align		4
.L_11:
        /*0048*/ 	.byte	0x04, 0x2f
        /*004a*/ 	.short	(.L_13 - .L_12)
	.align		4
.L_12:
        /*004c*/ 	.word	index@(dedupResults)
        /*0050*/ 	.word	0x00000012


	//----- nvinfo : EIATTR_FRAME_SIZE
	.align		4
.L_13:
        /*0054*/ 	.byte	0x04, 0x11
        /*0056*/ 	.short	(.L_15 - .L_14)
	.align		4
.L_14:
        /*0058*/ 	.word	index@(dedupResults)
        /*005c*/ 	.word	0x00000000


	//----- nvinfo : EIATTR_MIN_STACK_SIZE
	.align		4
.L_15:
        /*0060*/ 	.byte	0x04, 0x12
        /*0062*/ 	.short	(.L_17 - .L_16)
	.align		4
.L_16:
        /*0064*/ 	.word	index@(dedupResults)
        /*0068*/ 	.word	0x00000000


	//----- nvinfo : EIATTR_MIN_STACK_SIZE
	.align		4
.L_17:
        /*006c*/ 	.byte	0x04, 0x12
        /*006e*/ 	.short	(.L_19 - .L_18)
	.align		4
.L_18:
        /*0070*/ 	.word	index@(reconstructAndCompare)
        /*0074*/ 	.word	0x00000000


	//----- nvinfo : EIATTR_MIN_STACK_SIZE
	.align		4
.L_19:
        /*0078*/ 	.byte	0x04, 0x12
        /*007a*/ 	.short	(.L_21 - .L_20)
	.align		4
.L_20:
        /*007c*/ 	.word	index@(matmul)
        /*0080*/ 	.word	0x00000000
.L_21:


//--------------------- .nv.compat                --------------------------
	.section	.nv.compat,"",@"SHT_CUDA_COMPAT_INFO"
	.align	4
        /*0000*/ 	.byte	0x02, 0x09, 0x00, 0x00, 0x02, 0x02, 0x01, 0x00, 0x02, 0x05, 0x05, 0x00, 0x03, 0x07, 0x01, 0x01
        /*0010*/ 	.byte	0x02, 0x03, 0x00, 0x00, 0x02, 0x06, 0x01, 0x00, 0x04, 0x0b, 0x08, 0x00, 0x01, 0x00, 0x00, 0x00
        /*0020*/ 	.byte	0x00, 0x00, 0x00, 0x00


//--------------------- .nv.info.dedupResults     --------------------------
	.section	.nv.info.dedupResults,"",@"SHT_CUDA_INFO"
	.sectionflags	@""
	.align	4


	//----- nvinfo : EIATTR_CUDA_API_VERSION
	.align		4
        /*0000*/ 	.byte	0x04, 0x37
        /*0002*/ 	.short	(.L_23 - .L_22)
.L_22:
        /*0004*/ 	.word	0x00000082


	//----- nvinfo : EIATTR_KPARAM_INFO
	.align		4
.L_23:
        /*0008*/ 	.byte	0x04, 0x17
        /*000a*/ 	.short	(.L_25 - .L_24)
.L_24:
        /*000c*/ 	.word	0x00000000
        /*0010*/ 	.short	0x0004
        /*0012*/ 	.short	0x0020
        /*0014*/ 	.byte	0x00, 0xf0, 0x21, 0x00


	//----- nvinfo : EIATTR_KPARAM_INFO
	.align		4
.L_25:
        /*0018*/ 	.byte	0x04, 0x17
        /*001a*/ 	.short	(.L_27 - .L_26)
.L_26:
        /*001c*/ 	.word	0x00000000
        /*0020*/ 	.short	0x0003
        /*0022*/ 	.short	0x0018
        /*0024*/ 	.byte	0x00, 0xf5, 0x21, 0x00


	//----- nvinfo : EIATTR_KPARAM_INFO
	.align		4
.L_27:
        /*0028*/ 	.byte	0x04, 0x17
        /*002a*/ 	.short	(.L_29 - .L_28)
.L_28:
        /*002c*/ 	.word	0x00000000
        /*0030*/ 	.short	0x0002
        /*0032*/ 	.short	0x0010
        /*0034*/ 	.byte	0x00, 0xf5, 0x21, 0x00


	//----- nvinfo : EIATTR_KPARAM_INFO
	.align		4
.L_29:
        /*0038*/ 	.byte	0x04, 0x17
        /*003a*/ 	.short	(.L_31 - .L_30)
.L_30:
        /*003c*/ 	.word	0x00000000
        /*0040*/ 	.short	0x0001
        /*0042*/ 	.short	0x0008
        /*0044*/ 	.byte	0x00, 0xf5, 0x21, 0x00


	//----- nvinfo : EIATTR_KPARAM_INFO
	.align		4
.L_31:
        /*0048*/ 	.byte	0x04, 0x17
        /*004a*/ 	.short	(.L_33 - .L_32)
.L_32:
        /*004c*/ 	.word	0x00000000
        /*0050*/ 	.short	0x0000
        /*0052*/ 	.short	0x0000
        /*0054*/ 	.byte	0x00, 0xf5, 0x21, 0x00


	//----- nvinfo : EIATTR_SPARSE_MMA_MASK
	.align		4
.L_33:
        /*0058*/ 	.byte	0x03, 0x50
        /*005a*/ 	.short	0x0000


	//----- nvinfo : EIATTR_MAXREG_COUNT
	.align		4
        /*005c*/ 	.byte	0x03, 0x1b
        /*005e*/ 	.short	0x00ff


	//----- nvinfo : EIATTR_MERCURY_ISA_VERSION
	.align		4
        /*0060*/ 	.byte	0x03, 0x5f
        /*0062*/ 	.short	0x0101


	//----- nvinfo : EIATTR_VRC_CTA_INIT_COUNT
	.align		4
        /*0064*/ 	.byte	0x02, 0x4a
	.zero		1
	.zero		1


	//----- nvinfo : EIATTR_EXIT_INSTR_OFFSETS
	.align		4
        /*0068*/ 	.byte	0x04, 0x1c
        /*006a*/ 	.short	(.L_35 - .L_34)


	//   ....[0]....
.L_34:
        /*006c*/ 	.word	0x00000080


	//   ....[1]....
        /*0070*/ 	.word	0x00000980


	//   ....[2]....
        /*0074*/ 	.word	0x000009b0


	//   ....[3]....
        /*0078*/ 	.word	0x000009e0


	//----- nvinfo : EIATTR_CBANK_PARAM_SIZE
	.align		4
.L_35:
        /*007c*/ 	.byte	0x03, 0x19
        /*007e*/ 	.short	0x0028


	//----- nvinfo : EIATTR_PARAM_CBANK
	.align		4
        /*0080*/ 	.byte	0x04, 0x0a
        /*0082*/ 	.short	(.L_37 - .L_36)
	.align		4
.L_36:
        /*0084*/ 	.word	index@(.nv.constant0.dedupResults)
        /*0088*/ 	.short	0x0380
        /*008a*/ 	.short	0x0028


	//----- nvinfo : EIATTR_SW_WAR
	.align		4
.L_37:
        /*008c*/ 	.byte	0x04, 0x36
        /*008e*/ 	.short	(.L_39 - .L_38)
.L_38:
        /*0090*/ 	.word	0x00000008
.L_39:


//--------------------- .nv.info.reconstructAndCompare --------------------------
	.section	.nv.info.reconstructAndCompare,"",@"SHT_CUDA_INFO"
	.sectionflags	@""
	.align	4


	//----- nvinfo : EIATTR_CUDA_API_VERSION
	.align		4
        /*0000*/ 	.byte	0x04, 0x37
        /*0002*/ 	.short	(.L_41 - .L_40)
.L_40:
        /*0004*/ 	.word	0x00000082


	//----- nvinfo : EIATTR_KPARAM_INFO
	.align		4
.L_41:
        /*0008*/ 	.byte	0x04, 0x17
        /*000a*/ 	.short	(.L_43 - .L_42)
.L_42:
        /*000c*/ 	.word	0x00000000
        /*0010*/ 	.short	0x0009
        /*0012*/ 	.short	0x0048
        /*0014*/ 	.byte	0x00, 0xf0, 0x21, 0x00


	//----- nvinfo : EIATTR_KPARAM_INFO
	.align		4
.L_43:
        /*0018*/ 	.byte	0x04, 0x17
        /*001a*/ 	.short	(.L_45 - .L_44)
.L_44:
        /*001c*/ 	.word	0x00000000
        /*0020*/ 	.short	0x0008
        /*0022*/ 	.short	0x0040
        /*0024*/ 	.byte	0x00, 0xf0, 0x21, 0x00


	//----- nvinfo : EIATTR_KPARAM_INFO
	.align		4
.L_45:
        /*0028*/ 	.byte	0x04, 0x17
        /*002a*/ 	.short	(.L_47 - .L_46)
.L_46:
        /*002c*/ 	.word	0x00000000
        /*0030*/ 	.short	0x0007
        /*0032*/ 	.short	0x0038
        /*0034*/ 	.byte	0x00, 0xf0, 0x21, 0x00


	//----- nvinfo : EIATTR_KPARAM_INFO
	.align		4
.L_47:
        /*0038*/ 	.byte	0x04, 0x17
        /*003a*/ 	.short	(.L_49 - .L_48)
.L_48:
        /*003c*/ 	.word	0x00000000
        /*0040*/ 	.short	0x0006
        /*0042*/ 	.short	0x0030
        /*0044*/ 	.byte	0x00, 0xf5, 0x21, 0x00


	//----- nvinfo : EIATTR_KPARAM_INFO
	.align		4
.L_49:
        /*0048*/ 	.byte	0x04, 0x17
        /*004a*/ 	.short	(.L_51 - .L_50)
.L_50:
        /*004c*/ 	.word	0x00000000
        /*0050*/ 	.short	0x0005
        /*0052*/ 	.short	0x0028
        /*0054*/ 	.byte	0x00, 0xf5, 0x21, 0x00


	//----- nvinfo : EIATTR_KPARAM_INFO
	.align		4
.L_51:
        /*0058*/ 	.byte	0x04, 0x17
        /*005a*/ 	.short	(.L_53 - .L_52)
.L_52:
        /*005c*/ 	.word	0x00000000
        /*0060*/ 	.short	0x0004
        /*0062*/ 	.short	0x0020
        /*0064*/ 	.byte	0x00, 0xf5, 0x21, 0x00


	//----- nvinfo : EIATTR_KPARAM_INFO
	.align		4
.L_53:
        /*0068*/ 	.byte	0x04, 0x17
        /*006a*/ 	.short	(.L_55 - .L_54)
.L_54:
        /*006c*/ 	.word	0x00000000
        /*0070*/ 	.short	0x0003
        /*0072*/ 	.short	0x0018
        /*0074*/ 	.byte	0x00, 0xf5, 0x21, 0x00


	//----- nvinfo : EIATTR_KPARAM_INFO
	.align		4
.L_55:
        /*0078*/ 	.byte	0x04, 0x17
        /*007a*/ 	.short	(.L_57 - .L_56)
.L_56:
        /*007c*/ 	.word	0x00000000
        /*0080*/ 	.short	0x0002
        /*0082*/ 	.short	0x0010
        /*0084*/ 	.byte	0x00, 0xf5, 0x21, 0x00


	//----- nvinfo : EIATTR_KPARAM_INFO
	.align		4
.L_57:
        /*0088*/ 	.byte	0x04, 0x17
        /*008a*/ 	.short	(.L_59 - .L_58)
.L_58:
        /*008c*/ 	.word	0x00000000
        /*0090*/ 	.short	0x0001
        /*0092*/ 	.short	0x0008
        /*0094*/ 	.byte	0x00, 0xf5, 0x21, 0x00


	//----- nvinfo : EIATTR_KPARAM_INFO
	.align		4
.L_59:
        /*0098*/ 	.byte	0x04, 0x17
        /*009a*/ 	.short	(.L_61 - .L_60)
.L_60:
        /*009c*/ 	.word	0x00000000
        /*00a0*/ 	.short	0x0000
        /*00a2*/ 	.short	0x0000
        /*00a4*/ 	.byte	0x00, 0xf5, 0x21, 0x00


	//----- nvinfo : EIATTR_SPARSE_MMA_MASK
	.align		4
.L_61:
        /*00a8*/ 	.byte	0x03, 0x50
        /*00aa*/ 	.short	0x0000


	//----- nvinfo : EIATTR_MAXREG_COUNT
	.align		4
        /*00ac*/ 	.byte	0x03, 0x1b
        /*00ae*/ 	.short	0x00ff


	//----- nvinfo : EIATTR_MERCURY_ISA_VERSION
	.align		4
        /*00b0*/ 	.byte	0x03, 0x5f
        /*00b2*/ 	.short	0x0101


	//----- nvinfo : EIATTR_VRC_CTA_INIT_COUNT
	.align		4
        /*00b4*/ 	.byte	0x02, 0x4a
	.zero		1
	.zero		1


	//----- nvinfo : EIATTR_EXIT_INSTR_OFFSETS
	.align		4
        /*00b8*/ 	.byte	0x04, 0x1c
        /*00ba*/ 	.short	(.L_63 - .L_62)


	//   ....[0]....
.L_62:
        /*00bc*/ 	.word	0x000000d0


	//   ....[1]....
        /*00c0*/ 	.word	0x00000350


	//   ....[2]....
        /*00c4*/ 	.word	0x00000630


	//   ....[3]....
        /*00c8*/ 	.word	0x00000650


	//----- nvinfo : EIATTR_CRS_STACK_SIZE
	.align		4
.L_63:
        /*00cc*/ 	.byte	0x04, 0x1e
        /*00ce*/ 	.short	(.L_65 - .L_64)
.L_64:
        /*00d0*/ 	.word	0x00000000


	//----- nvinfo : EIATTR_CBANK_PARAM_SIZE
	.align		4
.L_65:
        /*00d4*/ 	.byte	0x03, 0x19
        /*00d6*/ 	.short	0x0050


	//----- nvinfo : EIATTR_PARAM_CBANK
	.align		4
        /*00d8*/ 	.byte	0x04, 0x0a
        /*00da*/ 	.short	(.L_67 - .L_66)
	.align		4
.L_66:
        /*00dc*/ 	.word	index@(.nv.constant0.reconstructAndCompare)
        /*00e0*/ 	.short	0x0380
        /*00e2*/ 	.short	0x0050


	//----- nvinfo : EIATTR_SW_WAR
	.align		4
.L_67:
        /*00e4*/ 	.byte	0x04, 0x36
        /*00e6*/ 	.short	(.L_69 - .L_68)
.L_68:
        /*00e8*/ 	.word	0x00000008
.L_69:


//--------------------- .nv.info.matmul           --------------------------
	.section	.nv.info.matmul,"",@"SHT_CUDA_INFO"
	.sectionflags	@""
	.align	4


	//----- nvinfo : EIATTR_CUDA_API_VERSION
	.align		4
        /*0000*/ 	.byte	0x04, 0x37
        /*0002*/ 	.short	(.L_71 - .L_70)
.L_70:
        /*0004*/ 	.word	0x00000082


	//----- nvinfo : EIATTR_KPARAM_INFO
	.align		4
.L_71:
        /*0008*/ 	.byte	0x04, 0x17
        /*000a*/ 	.short	(.L_73 - .L_72)
.L_72:
        /*000c*/ 	.word	0x00000000
        /*0010*/ 	.short	0x000b
        /*0012*/ 	.short	0x0058
        /*0014*/ 	.byte	0x00, 0xf5, 0x21, 0x00


	//----- nvinfo : EIATTR_KPARAM_INFO
	.align		4
.L_73:
        /*0018*/ 	.byte	0x04, 0x17
        /*001a*/ 	.short	(.L_75 - .L_74)
.L_74:
        /*001c*/ 	.word	0x00000000
        /*0020*/ 	.short	0x000a
        /*0022*/ 	.short	0x0050
        /*0024*/ 	.byte	0x00, 0xf5, 0x21, 0x00


	//----- nvinfo : EIATTR_KPARAM_INFO
	.align		4
.L_75:
        /*0028*/ 	.byte	0x04, 0x17
        /*002a*/ 	.short	(.L_77 - .L_76)
.L_76:
        /*002c*/ 	.word	0x00000000
        /*0030*/ 	.short	0x0009
        /*0032*/ 	.short	0x0048
        /*0034*/ 	.byte	0x00, 0xf0, 0x21, 0x00


	//----- nvinfo : EIATTR_KPARAM_INFO
	.align		4
.L_77:
        /*0038*/ 	.byte	0x04, 0x17
        /*003a*/ 	.short	(.L_79 - .L_78)
.L_78:
        /*003c*/ 	.word	0x00000000
        /*0040*/ 	.short	0x0008
        /*0042*/ 	.short	0x0040
        /*0044*/ 	.byte	0x00, 0xf0, 0x21, 0x00


	//----- nvinfo : EIATTR_KPARAM_INFO
	.align		4
.L_79:
        /*0048*/ 	.byte	0x04, 0x17
        /*004a*/ 	.short	(.L_81 - .L_80)
.L_80:
        /*004c*/ 	.word	0x00000000
        /*0050*/ 	.short	0x0007
        /*0052*/ 	.short	0x0038
        /*0054*/ 	.byte	0x00, 0xf0, 0x21, 0x00


	//----- nvinfo : EIATTR_KPARAM_INFO
	.align		4
.L_81:
        /*0058*/ 	.byte	0x04, 0x17
        /*005a*/ 	.short	(.L_83 - .L_82)
.L_82:
        /*005c*/ 	.word	0x00000000
        /*0060*/ 	.short	0x0006
        /*0062*/ 	.short	0x0030
        /*0064*/ 	.byte	0x00, 0xf0, 0x21, 0x00


	//----- nvinfo : EIATTR_KPARAM_INFO
	.align		4
.L_83:
        /*0068*/ 	.byte	0x04, 0x17
        /*006a*/ 	.short	(.L_85 - .L_84)
.L_84:
        /*006c*/ 	.word	0x00000000
        /*0070*/ 	.short	0x0005
        /*0072*/ 	.short	0x0028
        /*0074*/ 	.byte	0x00, 0xf5, 0x21, 0x00


	//----- nvinfo : EIATTR_KPARAM_INFO
	.align		4
.L_85:
        /*0078*/ 	.byte	0x04, 0x17
        /*007a*/ 	.short	(.L_87 - .L_86)
.L_86:
        /*007c*/ 	.word	0x00000000
        /*0080*/ 	.short	0x0004
        /*0082*/ 	.short	0x0020
        /*0084*/ 	.byte	0x00, 0xf5, 0x21, 0x00


	//----- nvinfo : EIATTR_KPARAM_INFO
	.align		4
.L_87:
        /*0088*/ 	.byte	0x04, 0x17
        /*008a*/ 	.short	(.L_89 - .L_88)
.L_88:
        /*008c*/ 	.word	0x00000000
        /*0090*/ 	.short	0x0003
        /*0092*/ 	.short	0x0018
        /*0094*/ 	.byte	0x00, 0xf5, 0x21, 0x00


	//----- nvinfo : EIATTR_KPARAM_INFO
	.align		4
.L_89:
        /*0098*/ 	.byte	0x04, 0x17
        /*009a*/ 	.short	(.L_91 - .L_90)
.L_90:
        /*009c*/ 	.word	0x00000000
        /*00a0*/ 	.short	0x0002
        /*00a2*/ 	.short	0x0010
        /*00a4*/ 	.byte	0x00, 0xf5, 0x21, 0x00


	//----- nvinfo : EIATTR_KPARAM_INFO
	.align		4
.L_91:
        /*00a8*/ 	.byte	0x04, 0x17
        /*00aa*/ 	.short	(.L_93 - .L_92)
.L_92:
        /*00ac*/ 	.word	0x00000000
        /*00b0*/ 	.short	0x0001
        /*00b2*/ 	.short	0x0008
        /*00b4*/ 	.byte	0x00, 0xf5, 0x21, 0x00


	//----- nvinfo : EIATTR_KPARAM_INFO
	.align		4
.L_93:
        /*00b8*/ 	.byte	0x04, 0x17
        /*00ba*/ 	.short	(.L_95 - .L_94)
.L_94:
        /*00bc*/ 	.word	0x00000000
        /*00c0*/ 	.short	0x0000
        /*00c2*/ 	.short	0x0000
        /*00c4*/ 	.byte	0x00, 0xf5, 0x21, 0x00


	//----- nvinfo : EIATTR_SPARSE_MMA_MASK
	.align		4
.L_95:
        /*00c8*/ 	.byte	0x03, 0x50
        /*00ca*/ 	.short	0x0000


	//----- nvinfo : EIATTR_MAXREG_COUNT
	.align		4
        /*00cc*/ 	.byte	0x03, 0x1b
        /*00ce*/ 	.short	0x00ff


	//----- nvinfo : EIATTR_MERCURY_ISA_VERSION
	.align		4
        /*00d0*/ 	.byte	0x03, 0x5f
        /*00d2*/ 	.short	0x0101


	//----- nvinfo : EIATTR_VRC_CTA_INIT_COUNT
	.align		4
        /*00d4*/ 	.byte	0x02, 0x4a
	.zero		1
	.zero		1


	//----- nvinfo : EIATTR_EXIT_INSTR_OFFSETS
	.align		4
        /*00d8*/ 	.byte	0x04, 0x1c
        /*00da*/ 	.short	(.L_97 - .L_96)


	//   ....[0]....
.L_96:
        /*00dc*/ 	.word	0x00000080


	//   ....[1]....
        /*00e0*/ 	.word	0x00000940


	//----- nvinfo : EIATTR_CRS_STACK_SIZE
	.align		4
.L_97:
        /*00e4*/ 	.byte	0x04, 0x1e
        /*00e6*/ 	.short	(.L_99 - .L_98)
.L_98:
        /*00e8*/ 	.word	0x00000000


	//----- nvinfo : EIATTR_CBANK_PARAM_SIZE
	.align		4
.L_99:
        /*00ec*/ 	.byte	0x03, 0x19
        /*00ee*/ 	.short	0x0060


	//----- nvinfo : EIATTR_PARAM_CBANK
	.align		4
        /*00f0*/ 	.byte	0x04, 0x0a
        /*00f2*/ 	.short	(.L_101 - .L_100)
	.align		4
.L_100:
        /*00f4*/ 	.word	index@(.nv.constant0.matmul)
        /*00f8*/ 	.short	0x0380
        /*00fa*/ 	.short	0x0060


	//----- nvinfo : EIATTR_SW_WAR
	.align		4
.L_101:
        /*00fc*/ 	.byte	0x04, 0x36
        /*00fe*/ 	.short	(.L_103 - .L_102)
.L_102:
        /*0100*/ 	.word	0x00000008
.L_103:


//--------------------- .nv.callgraph             --------------------------
	.section	.nv.callgraph,"",@"SHT_CUDA_CALLGRAPH"
	.align	4
	.sectionentsize	8
	.align		4
        /*0000*/ 	.word	0x00000000
	.align		4
        /*0004*/ 	.word	0xffffffff
	.align		4
        /*0008*/ 	.word	0x00000000
	.align		4
        /*000c*/ 	.word	0xfffffffe
	.align		4
        /*0010*/ 	.word	0x00000000
	.align		4
        /*0014*/ 	.word	0xfffffffd
	.align		4
        /*0018*/ 	.word	0x00000000
	.align		4
        /*001c*/ 	.word	0xfffffffc


//--------------------- .text.dedupResults        --------------------------
	.section	.text.dedupResults,"ax",@progbits
	.align	128
        .global         dedupResults
        .type           dedupResults,@function
        .size           dedupResults,(.L_x_9 - dedupResults)
        .other          dedupResults,@"STO_CUDA_ENTRY STV_DEFAULT"
dedupResults:
.text.dedupResults:
[----:B------:R-:W-:Y:S01]  /*0000*/  LDC R1, c[0x0][0x37c] ;  /* 0x0000df00ff017b82 */ /* 0x000fe20000000800 */
[----:B------:R-:W0:Y:S07]  /*0010*/  S2R R0, SR_TID.X ;  /* 0x0000000000007919 */ /* 0x000e2e0000002100 */
[----:B------:R-:W0:Y:S01]  /*0020*/  S2UR UR4, SR_CTAID.X ;  /* 0x00000000000479c3 */ /* 0x000e220000002500 */
[----:B------:R-:W1:Y:S07]  /*0030*/  LDCU.64 UR6, c[0x0][0x3a0] ;  /* 0x00007400ff0677ac */ /* 0x000e6e0008000a00 */
[----:B------:R-:W0:Y:S02]  /*0040*/  LDC R3, c[0x0][0x360] ;  /* 0x0000d800ff037b82 */ /* 0x000e240000000800 */
[----:B0-----:R-:W-:-:S05]  /*0050*/  IMAD R3, R3, UR4, R0 ;  /* 0x0000000403037c24 */ /* 0x001fca000f8e0200 */
[----:B-1----:R-:W-:-:S04]  /*0060*/  ISETP.GE.U32.AND P0, PT, R3, UR6, PT ;  /* 0x0000000603007c0c */ /* 0x002fc8000bf06070 */
[----:B------:R-:W-:-:S13]  /*0070*/  ISETP.GE.U32.AND.EX P0, PT, RZ, UR7, PT, P0 ;  /* 0x00000007ff007c0c */ /* 0x000fda000bf06100 */
[----:B------:R-:W-:Y:S05]  /*0080*/  @P0 EXIT ;  /* 0x000000000000094d */ /* 0x000fea0003800000 */
[----:B------:R-:W0:Y:S01]  /*0090*/  LDC.64 R4, c[0x0][0x388] ;  /* 0x0000e200ff047b82 */ /* 0x000e220000000a00 */
[----:B------:R-:W1:Y:S01]  /*00a0*/  LDCU.64 UR4, c[0x0][0x358] ;  /* 0x00006b00ff0477ac */ /* 0x000e620008000a00 */
[----:B------:R-:W-:Y:S01]  /*00b0*/  IMAD R0, R3, 0x1f, RZ ;  /* 0x0000001f03007824 */ /* 0x000fe200078e02ff */
[----:B------:R-:W2:Y:S03]  /*00c0*/  LDCU.64 UR6, c[0x0][0x390] ;  /* 0x00007200ff0677ac */ /* 0x000ea60008000a00 */
[----:B0-----:R-:W-:-:S05]  /*00d0*/  IMAD.WIDE R4, R0, 0x4, R4 ;  /* 0x0000000400047825 */ /* 0x001fca00078e0204 */
[----:B-1----:R-:W3:Y:S01]  /*00e0*/  LDG.E R7, desc[UR4][R4.64] ;  /* 0x0000000404077981 */ /* 0x002ee2000c1e1900 */
[----:B--2---:R-:W-:-:S04]  /*00f0*/  LEA R2, P0, R3, UR6, 0x2 ;  /* 0x0000000603027c11 */ /* 0x004fc8000f8010ff */
[----:B------:R-:W-:Y:S02]  /*0100*/  LEA.HI.X R3, R3, UR7, RZ, 0x2, P0 ;  /* 0x0000000703037c11 */ /* 0x000fe400080f14ff */
[----:B---3--:R-:W-:-:S13]  /*0110*/  ISETP.NE.AND P4, PT, R7, -0x1, PT ;  /* 0xffffffff0700780c */ /* 0x008fda0003f85270 */
[----:B------:R0:W-:Y:S04]  /*0120*/  @P4 STG.E desc[UR4][R2.64], R7 ;  /* 0x0000000702004986 */ /* 0x0001e8000c101904 */
[----:B------:R-:W2:Y:S02]  /*0130*/  LDG.E R9, desc[UR4][R4.64+0x4] ;  /* 0x0000040404097981 */ /* 0x000ea4000c1e1900 */
[----:B--2---:R-:W-:-:S13]  /*0140*/  ISETP.NE.AND P0, PT, R9, -0x1, PT ;  /* 0xffffffff0900780c */ /* 0x004fda0003f05270 */
[----:B------:R1:W-:Y:S04]  /*0150*/  @P0 STG.E desc[UR4][R2.64], R9 ;  /* 0x0000000902000986 */ /* 0x0003e8000c101904 */
[----:B------:R-:W2:Y:S02]  /*0160*/  LDG.E R11, desc[UR4][R4.64+0x8] ;  /* 0x00000804040b7981 */ /* 0x000ea4000c1e1900 */
[----:B--2---:R-:W-:-:S13]  /*0170*/  ISETP.NE.AND P3, PT, R11, -0x1, PT ;  /* 0xffffffff0b00780c */ /* 0x004fda0003f65270 */
[----:B------:R2:W-:Y:S04]  /*0180*/  @P3 STG.E desc[UR4][R2.64], R11 ;  /* 0x0000000b02003986 */ /* 0x0005e8000c101904 */
[----:B------:R-:W3:Y:S02]  /*0190*/  LDG.E R13, desc[UR4][R4.64+0xc] ;  /* 0x00000c04040d7981 */ /* 0x000ee4000c1e1900 */
[----:B---3--:R-:W-:-:S13]  /*01a0*/  ISETP.NE.AND P2, PT, R13, -0x1, PT ;  /* 0xffffffff0d00780c */ /* 0x008fda0003f45270 */
[----:B------:R3:W-:Y:S04]  /*01b0*/  @P2 STG.E desc[UR4][R2.64], R13 ;  /* 0x0000000d02002986 */ /* 0x0007e8000c101904 */
[----:B------:R-:W4:Y:S02]  /*01c0*/  LDG.E R15, desc[UR4][R4.64+0x10] ;  /* 0x00001004040f7981 */ /* 0x000f24000c1e1900 */
[----:B----4-:R-:W-:-:S13]  /*01d0*/  ISETP.NE.AND P1, PT, R15, -0x1, PT ;  /* 0xffffffff0f00780c */ /* 0x010fda0003f25270 */
[----:B------:R-:W-:Y:S04]  /*01e0*/  @P1 STG.E desc[UR4][R2.64], R15 ;  /* 0x0000000f02001986 */ /* 0x000fe8000c101904 */
[----:B0-----:R-:W4:Y:S02]  /*01f0*/  LDG.E R7, desc[UR4][R4.64+0x14] ;  /* 0x0000140404077981 */ /* 0x001f24000c1e1900 */
[----:B----4-:R-:W-:-:S13]  /*0200*/  ISETP.NE.AND P6, PT, R7, -0x1, PT ;  /* 0xffffffff0700780c */ /* 0x010fda0003fc5270 */
[----:B------:R0:W-:Y:S04]  /*0210*/  @P6 STG.E desc[UR4][R2.64], R7 ;  /* 0x0000000702006986 */ /* 0x0001e8000c101904 */
[----:B-1----:R-:W4:Y:S02]  /*0220*/  LDG.E R9, desc[UR4][R4.64+0x18] ;  /* 0x0000180404097981 */ /* 0x002f24000c1e1900 */
[----:B----4-:R-:W-:-:S13]  /*0230*/  ISETP.NE.AND P5, PT, R9, -0x1, PT ;  /* 0xffffffff0900780c */ /* 0x010fda0003fa5270 */
[----:B------:R1:W-:Y:S04]  /*0240*/  @P5 STG.E desc[UR4][R2.64], R9 ;  /* 0x0000000902005986 */ /* 0x0003e8000c101904 */
[----:B--2---:R-:W2:Y:S01]  /*0250*/  LDG.E R11, desc[UR4][R4.64+0x1c] ;  /* 0x00001c04040b7981 */ /* 0x004ea2000c1e1900 */
[----:B------:R-:W-:Y:S01]  /*0260*/  IMAD.MOV.U32 R8, RZ, RZ, 0x1 ;  /* 0x00000001ff087424 */ /* 0x000fe200078e00ff */
[----:B------:R-:W-:-:S04]  /*0270*/  PRMT R6, RZ, 0x7610, R6 ;  /* 0x00007610ff067816 */ /* 0x000fc80000000006 */
[----:B------:R-:W-:Y:S02]  /*0280*/  @P4 PRMT R6, R8, 0x7610, R6 ;  /* 0x0000761008064816 */ /* 0x000fe40000000006 */
[----:B--2---:R-:W-:-:S13]  /*0290*/  ISETP.NE.AND P4, PT, R11, -0x1, PT ;  /* 0xffffffff0b00780c */ /* 0x004fda0003f85270 */
[----:B------:R2:W-:Y:S04]  /*02a0*/  @P4 STG.E desc[UR4][R2.64], R11 ;  /* 0x0000000b02004986 */ /* 0x0005e8000c101904 */
[----:B---3--:R-:W3:Y:S01]  /*02b0*/  LDG.E R13, desc[UR4][R4.64+0x20] ;  /* 0x00002004040d7981 */ /* 0x008ee2000c1e1900 */
[----:B0-----:R-:W-:-:S05]  /*02c0*/  IMAD.MOV.U32 R7, RZ, RZ, 0x1 ;  /* 0x00000001ff077424 */ /* 0x001fca00078e00ff */
[----:B------:R-:W-:Y:S02]  /*02d0*/  @P0 PRMT R6, R7, 0x7610, R6 ;  /* 0x0000761007060816 */ /* 0x000fe40000000006 */
[----:B---3--:R-:W-:-:S13]  /*02e0*/  ISETP.NE.AND P0, PT, R13, -0x1, PT ;  /* 0xffffffff0d00780c */ /* 0x008fda0003f05270 */
[----:B------:R-:W-:Y:S04]  /*02f0*/  @P0 STG.E desc[UR4][R2.64], R13 ;  /* 0x0000000d02000986 */ /* 0x000fe8000c101904 */
[----:B------:R-:W3:Y:S01]  /*0300*/  LDG.E R7, desc[UR4][R4.64+0x24] ;  /* 0x0000240404077981 */ /* 0x000ee2000c1e1900 */
[----:B------:R-:W-:Y:S02]  /*0310*/  @P3 PRMT R6, R8, 0x7610, R6 ;  /* 0x0000761008063816 */ /* 0x000fe40000000006 */
[----:B---3--:R-:W-:-:S13]  /*0320*/  ISETP.NE.AND P3, PT, R7, -0x1, PT ;  /* 0xffffffff0700780c */ /* 0x008fda0003f65270 */
[----:B------:R0:W-:Y:S04]  /*0330*/  @P3 STG.E desc[UR4][R2.64], R7 ;  /* 0x0000000702003986 */ /* 0x0001e8000c101904 */
[----:B-1----:R-:W3:Y:S01]  /*0340*/  LDG.E R9, desc[UR4][R4.64+0x28] ;  /* 0x0000280404097981 */ /* 0x002ee2000c1e1900 */
[----:B------:R-:W-:Y:S02]  /*0350*/  @P2 PRMT R6, R8, 0x7610, R6 ;  /* 0x0000761008062816 */ /* 0x000fe40000000006 */
[----:B---3--:R-:W-:-:S13]  /*0360*/  ISETP.NE.AND P2, PT, R9, -0x1, PT ;  /* 0xffffffff0900780c */ /* 0x008fda0003f45270 */
[----:B------:R1:W-:Y:S04]  /*0370*/  @P2 STG.E desc[UR4][R2.64], R9 ;  /* 0x0000000902002986 */ /* 0x0003e8000c101904 */
[----:B--2---:R-:W2:Y:S01]  /*0380*/  LDG.E R11, desc[UR4][R4.64+0x2c] ;  /* 0x00002c04040b7981 */ /* 0x004ea2000c1e1900 */
[----:B------:R-:W-:Y:S02]  /*0390*/  @P1 PRMT R6, R8, 0x7610, R6 ;  /* 0x0000761008061816 */ /* 0x000fe40000000006 */
[----:B--2---:R-:W-:-:S13]  /*03a0*/  ISETP.NE.AND P1, PT, R11, -0x1, PT ;  /* 0xffffffff0b00780c */ /* 0x004fda0003f25270 */
[----:B------:R2:W-:Y:S04]  /*03b0*/  @P1 STG.E desc[UR4][R2.64], R11 ;  /* 0x0000000b02001986 */ /* 0x0005e8000c101904 */
[----:B0-----:R-:W3:Y:S01]  /*03c0*/  LDG.E R7, desc[UR4][R4.64+0x30] ;  /* 0x0000300404077981 */ /* 0x001ee2000c1e1900 */
        /* <DEDUP_REMOVED lines=54> */
[----:B------:R-:W-:Y:S04]  /*0730*/  @P1 STG.E desc[UR4][R2.64], R9 ;  /* 0x0000000902001986 */ /* 0x000fe8000c101904 */
[----:B--2---:R-:W2:Y:S01]  /*0740*/  LDG.E R11, desc[UR4][R4.64+0x68] ;  /* 0x00006804040b7981 */ /* 0x004ea2000c1e1900 */
[----:B------:R-:W-:Y:S02]  /*0750*/  @P6 PRMT R6, R8, 0x7610, R6 ;  /* 0x0000761008066816 */ /* 0x000fe40000000006 */
[----:B--2---:R-:W-:-:S13]  /*0760*/  ISETP.NE.AND P6, PT, R11, -0x1, PT ;  /* 0xffffffff0b00780c */ /* 0x004fda0003fc5270 */
[----:B------:R1:W-:Y:S04]  /*0770*/  @P6 STG.E desc[UR4][R2.64], R11 ;  /* 0x0000000b02006986 */ /* 0x0003e8000c101904 */
[----:B0-----:R-:W2:Y:S01]  /*0780*/  LDG.E R7, desc[UR4][R4.64+0x6c] ;  /* 0x00006c0404077981 */ /* 0x001ea2000c1e1900 */
[----:B------:R-:W-:Y:S02]  /*0790*/  @P5 PRMT R6, R8, 0x7610, R6 ;  /* 0x0000761008065816 */ /* 0x000fe40000000006 */
[----:B--2---:R-:W-:-:S13]  /*07a0*/  ISETP.NE.AND P5, PT, R7, -0x1, PT ;  /* 0xffffffff0700780c */ /* 0x004fda0003fa5270 */
[----:B------:R0:W-:Y:S04]  /*07b0*/  @P5 STG.E desc[UR4][R2.64], R7 ;  /* 0x0000000702005986 */ /* 0x0001e8000c101904 */
[----:B------:R-:W2:Y:S01]  /*07c0*/  LDG.E R13, desc[UR4][R4.64+0x70] ;  /* 0x00007004040d7981 */ /* 0x000ea2000c1e1900 */
[----:B------:R-:W-:Y:S02]  /*07d0*/  @P4 PRMT R6, R8, 0x7610, R6 ;  /* 0x0000761008064816 */ /* 0x000fe40000000006 */
[----:B--2---:R-:W-:-:S13]  /*07e0*/  ISETP.NE.AND P4, PT, R13, -0x1, PT ;  /* 0xffffffff0d00780c */ /* 0x004fda0003f85270 */
[----:B------:R2:W-:Y:S04]  /*07f0*/  @P4 STG.E desc[UR4][R2.64], R13 ;  /* 0x0000000d02004986 */ /* 0x0005e8000c101904 */
[----:B-1----:R-:W3:Y:S01]  /*0800*/  LDG.E R11, desc[UR4][R4.64+0x74] ;  /* 0x00007404040b7981 */ /* 0x002ee2000c1e1900 */
[----:B------:R-:W-:Y:S02]  /*0810*/  @P0 PRMT R6, R8, 0x7610, R6 ;  /* 0x0000761008060816 */ /* 0x000fe40000000006 */
[----:B------:R-:W1:Y:S01]  /*0820*/  LDC.64 R8, c[0x0][0x380] ;  /* 0x0000e000ff087b82 */ /* 0x000e620000000a00 */
[----:B---3--:R-:W-:-:S13]  /*0830*/  ISETP.NE.AND P0, PT, R11, -0x1, PT ;  /* 0xffffffff0b00780c */ /* 0x008fda0003f05270 */
[----:B------:R2:W-:Y:S04]  /*0840*/  @P0 STG.E desc[UR4][R2.64], R11 ;  /* 0x0000000b02000986 */ /* 0x0005e8000c101904 */
[----:B0-----:R-:W3:Y:S01]  /*0850*/  LDG.E R7, desc[UR4][R4.64+0x78] ;  /* 0x0000780404077981 */ /* 0x001ee2000c1e1900 */
[----:B------:R-:W-:Y:S02]  /*0860*/  IMAD.MOV.U32 R10, RZ, RZ, 0x1 ;  /* 0x00000001ff0a7424 */ /* 0x000fe400078e00ff */
[----:B-1----:R-:W-:-:S03]  /*0870*/  IMAD.WIDE R8, R0, 0x4, R8 ;  /* 0x0000000400087825 */ /* 0x002fc600078e0208 */
[----:B------:R-:W-:Y:S02]  /*0880*/  @P3 PRMT R6, R10, 0x7610, R6 ;  /* 0x000076100a063816 */ /* 0x000fe40000000006 */
[----:B---3--:R-:W-:-:S13]  /*0890*/  ISETP.NE.AND P3, PT, R7, -0x1, PT ;  /* 0xffffffff0700780c */ /* 0x008fda0003f65270 */
[----:B------:R2:W-:Y:S04]  /*08a0*/  @P3 STG.E desc[UR4][R2.64], R7 ;  /* 0x0000000702003986 */ /* 0x0005e8000c101904 */
[----:B------:R-:W3:Y:S01]  /*08b0*/  LDG.E R8, desc[UR4][R8.64+0x3c] ;  /* 0x00003c0408087981 */ /* 0x000ee2000c1e1900 */
[----:B------:R-:W-:Y:S02]  /*08c0*/  IMAD.MOV.U32 R0, RZ, RZ, 0x1 ;  /* 0x00000001ff007424 */ /* 0x000fe400078e00ff */
[----:B------:R-:W-:-:S03]  /*08d0*/  IMAD.MOV.U32 R4, RZ, RZ, 0x1 ;  /* 0x00000001ff047424 */ /* 0x000fc600078e00ff */
[----:B------:R-:W-:-:S04]  /*08e0*/  @P2 PRMT R6, R0, 0x7610, R6 ;  /* 0x0000761000062816 */ /* 0x000fc80000000006 */
[----:B------:R-:W-:-:S04]  /*08f0*/  @P1 PRMT R6, R10, 0x7610, R6 ;  /* 0x000076100a061816 */ /* 0x000fc80000000006 */
[----:B------:R-:W-:-:S04]  /*0900*/  @P6 PRMT R6, R0, 0x7610, R6 ;  /* 0x0000761000066816 */ /* 0x000fc80000000006 */
[----:B------:R-:W-:-:S04]  /*0910*/  @P5 PRMT R6, R4, 0x7610, R6 ;  /* 0x0000761004065816 */ /* 0x000fc80000000006 */
[----:B------:R-:W-:-:S04]  /*0920*/  @P4 PRMT R6, R0, 0x7610, R6 ;  /* 0x0000761000064816 */ /* 0x000fc80000000006 */
[----:B------:R-:W-:-:S04]  /*0930*/  @P0 PRMT R6, R4, 0x7610, R6 ;  /* 0x0000761004060816 */ /* 0x000fc80000000006 */
[----:B------:R-:W-:Y:S02]  /*0940*/  @P3 PRMT R6, R0, 0x7610, R6 ;  /* 0x0000761000063816 */ /* 0x000fe40000000006 */
[----:B---3--:R-:W-:-:S13]  /*0950*/  ISETP.NE.AND P1, PT, R8, -0x1, PT ;  /* 0xffffffff0800780c */ /* 0x008fda0003f25270 */
[----:B------:R-:W-:-:S05]  /*0960*/  @P1 IMAD.MOV.U32 R5, RZ, RZ, -0x2 ;  /* 0xfffffffeff051424 */ /* 0x000fca00078e00ff */
[----:B------:R2:W-:Y:S01]  /*0970*/  @P1 STG.E desc[UR4][R2.64], R5 ;  /* 0x0000000502001986 */ /* 0x0005e2000c101904 */
[----:B------:R-:W-:Y:S05]  /*0980*/  @P1 EXIT ;  /* 0x000000000000194d */ /* 0x000fea0003800000 */
[----:B------:R-:W-:-:S04]  /*0990*/  PRMT R0, R6, 0x9910, RZ ;  /* 0x0000991006007816 */ /* 0x000fc800000000ff */
[----:B------:R-:W-:-:S13]  /*09a0*/  ISETP.NE.AND P0, PT, R0, RZ, PT ;  /* 0x000000ff0000720c */ /* 0x000fda0003f05270 */
[----:B------:R-:W-:Y:S05]  /*09b0*/  @P0 EXIT ;  /* 0x000000000000094d */ /* 0x000fea0003800000 */
[----:B--2---:R-:W-:-:S05]  /*09c0*/  IMAD.MOV.U32 R5, RZ, RZ, -0x1 ;  /* 0xffffffffff057424 */ /* 0x004fca00078e00ff */
[----:B------:R-:W-:Y:S01]  /*09d0*/  STG.E desc[UR4][R2.64], R5 ;  /* 0x0000000502007986 */ /* 0x000fe2000c101904 */
[----:B------:R-:W-:Y:S05]  /*09e0*/  EXIT ;  /* 0x000000000000794d */ /* 0x000fea0003800000 */
.L_x_0:
[----:B------:R-:W-:-:S00]  /*09f0*/  BRA `(.L_x_0) ;  /* 0xfffffffc00fc7947 */ /* 0x000fc0000383ffff */
[----:B------:R-:W-:-:S00]  /*0a00*/  NOP ;  /* 0x0000000000007918 */ /* 0x000fc00000000000 */
[----:B------:R-:W-:-:S00]  /*0a10*/  NOP ;  /* 0x0000000000007918 */ /* 0x000fc00000000000 */
[----:B------:R-:W-:-:S00]  /*0a20*/  NOP ;  /* 0x0000000000007918 */ /* 0x000fc00000000000 */
[----:B------:R-:W-:-:S00]  /*0a30*/  NOP ;  /* 0x0000000000007918 */ /* 0x000fc00000000000 */
[----:B------:R-:W-:-:S00]  /*0a40*/  NOP ;  /* 0x0000000000007918 */ /* 0x000fc00000000000 */
[----:B------:R-:W-:-:S00]  /*0a50*/  NOP ;  /* 0x0000000000007918 */ /* 0x000fc00000000000 */
[----:B------:R-:W-:-:S00]  /*0a60*/  NOP ;  /* 0x0000000000007918 */ /* 0x000fc00000000000 */
[----:B------:R-:W-:-:S00]  /*0a70*/  NOP ;  /* 0x0000000000007918 */ /* 0x000fc00000000000 */
.L_x_9:


//--------------------- .text.reconstructAndCompare --------------------------
	.section	.text.reconstructAndCompare,"ax",@progbits
	.align	128
        .global         reconstructAndCompare
        .type           reconstructAndCompare,@function
        .size           reconstructAndCompare,(.L_x_7 - reconstructAndCompare)
        .other          reconstructAndCompare,@"STO_CUDA_ENTRY STV_DEFAULT"
reconstructAndCompare:
.text.reconstructAndCompare:
[----:B------:R-:W-:Y:S01]  /*0000*/  LDC R1, c[0x0][0x37c] ;  /* 0x0000df00ff017b82 */ /* 0x000fe20000000800 */
[----:B------:R-:W0:Y:S01]  /*0010*/  S2R R3, SR_TID.X ;  /* 0x0000000000037919 */ /* 0x000e220000002100 */
[----:B------:R-:W1:Y:S06]  /*0020*/  LDCU.128 UR8, c[0x0][0x3c0] ;  /* 0x00007800ff0877ac */ /* 0x000e6c0008000c00 */
[----:B------:R-:W0:Y:S08]  /*0030*/  S2UR UR5, SR_CTAID.X ;  /* 0x00000000000579c3 */ /* 0x000e300000002500 */
[----:B------:R-:W0:Y:S01]  /*0040*/  LDC R2, c[0x0][0x360] ;  /* 0x0000d800ff027b82 */ /* 0x000e220000000800 */
[----:B-1----:R-:W-:-:S02]  /*0050*/  UIMAD UR4, UR11, UR8, URZ ;  /* 0x000000080b0472a4 */ /* 0x002fc4000f8e02ff */
[----:B------:R-:W-:Y:S02]  /*0060*/  UIMAD.WIDE.U32 UR6, UR10, UR8, URZ ;  /* 0x000000080a0672a5 */ /* 0x000fe4000f8e00ff */
[----:B------:R-:W-:-:S04]  /*0070*/  UIMAD UR4, UR10, UR9, UR4 ;  /* 0x000000090a0472a4 */ /* 0x000fc8000f8e0204 */
[----:B------:R-:W-:-:S06]  /*0080*/  UIADD3 UR4, UPT, UPT, UR7, UR4, URZ ;  /* 0x0000000407047290 */ /* 0x000fcc000fffe0ff */
[----:B------:R-:W-:Y:S02]  /*0090*/  IMAD.U32 R0, RZ, RZ, UR4 ;  /* 0x00000004ff007e24 */ /* 0x000fe4000f8e00ff */
[----:B0-----:R-:W-:-:S05]  /*00a0*/  IMAD R2, R2, UR5, R3 ;  /* 0x0000000502027c24 */ /* 0x001fca000f8e0203 */
[----:B------:R-:W-:-:S04]  /*00b0*/  ISETP.LT.U32.AND P0, PT, R2, UR6, PT ;  /* 0x0000000602007c0c */ /* 0x000fc8000bf01070 */
[----:B------:R-:W-:-:S13]  /*00c0*/  ISETP.GT.U32.AND.EX P0, PT, R0, RZ, PT, P0 ;  /* 0x000000ff0000720c */ /* 0x000fda0003f04100 */
[----:B------:R-:W-:Y:S05]  /*00d0*/  @!P0 EXIT ;  /* 0x000000000000894d */ /* 0x000fea0003800000 */
[----:B------:R-:W0:Y:S01]  /*00e0*/  LDCU.128 UR20, c[0x0][0x3a0] ;  /* 0x00007400ff1477ac */ /* 0x000e220008000c00 */
[----:B------:R-:W-:Y:S01]  /*00f0*/  IMAD.SHL.U32 R10, R2, 0x2, RZ ;  /* 0x00000002020a7824 */ /* 0x000fe200078e00ff */
[----:B------:R-:W-:Y:S01]  /*0100*/  SHF.R.U32.HI R0, RZ, 0x1f, R2 ;  /* 0x0000001fff007819 */ /* 0x000fe20000011602 */
[----:B------:R-:W1:Y:S01]  /*0110*/  LDC.64 R16, c[0x0][0x3b8] ;  /* 0x0000ee00ff107b82 */ /* 0x000e620000000a00 */
[----:B------:R-:W2:Y:S01]  /*0120*/  LDCU.128 UR16, c[0x0][0x390] ;  /* 0x00007200ff1077ac */ /* 0x000ea20008000c00 */
[----:B------:R-:W3:Y:S01]  /*0130*/  LDCU.128 UR12, c[0x0][0x380] ;  /* 0x00007000ff0c77ac */ /* 0x000ee20008000c00 */
[----:B------:R-:W4:Y:S01]  /*0140*/  LDCU.64 UR4, c[0x0][0x358] ;  /* 0x00006b00ff0477ac */ /* 0x000f220008000a00 */
[C---:B0-----:R-:W-:Y:S02]  /*0150*/  IADD3 R12, P3, PT, R10.reuse, UR20, RZ ;  /* 0x000000140a0c7c10 */ /* 0x041fe4000ff7e0ff */
[C---:B------:R-:W-:Y:S02]  /*0160*/  IADD3 R14, P4, PT, R10.reuse, UR22, RZ ;  /* 0x000000160a0e7c10 */ /* 0x040fe4000ff9e0ff */
[----:B--2---:R-:W-:-:S02]  /*0170*/  IADD3 R4, P2, PT, R10, UR18, RZ ;  /* 0x000000120a047c10 */ /* 0x004fc4000ff5e0ff */
[----:B------:R-:W-:Y:S02]  /*0180*/  IADD3.X R13, PT, PT, R0, UR21, RZ, P3, !PT ;  /* 0x00000015000d7c10 */ /* 0x000fe40009ffe4ff */
[----:B---3--:R-:W-:Y:S02]  /*0190*/  IADD3 R6, P0, PT, R10, UR12, RZ ;  /* 0x0000000c0a067c10 */ /* 0x008fe4000ff1e0ff */
[C---:B------:R-:W-:Y:S02]  /*01a0*/  IADD3.X R5, PT, PT, R0.reuse, UR19, RZ, P2, !PT ;  /* 0x0000001300057c10 */ /* 0x040fe400097fe4ff */
[----:B------:R-:W-:Y:S01]  /*01b0*/  IADD3.X R15, PT, PT, R0, UR23, RZ, P4, !PT ;  /* 0x00000017000f7c10 */ /* 0x000fe2000a7fe4ff */
[----:B----4-:R-:W2:Y:S01]  /*01c0*/  LDG.E.U16 R13, desc[UR4][R12.64] ;  /* 0x000000040c0d7981 */ /* 0x010ea2000c1e1500 */
[----:B------:R-:W-:Y:S02]  /*01d0*/  IADD3 R8, P1, PT, R10, UR14, RZ ;  /* 0x0000000e0a087c10 */ /* 0x000fe4000ff3e0ff */
[----:B------:R-:W-:Y:S01]  /*01e0*/  IADD3.X R7, PT, PT, R0, UR13, RZ, P0, !PT ;  /* 0x0000000d00077c10 */ /* 0x000fe200087fe4ff */
[----:B------:R-:W2:Y:S01]  /*01f0*/  LDG.E.U16 R4, desc[UR4][R4.64] ;  /* 0x0000000404047981 */ /* 0x000ea2000c1e1500 */
[----:B------:R-:W-:-:S02]  /*0200*/  IADD3 R10, P0, PT, R10, UR16, RZ ;  /* 0x000000100a0a7c10 */ /* 0x000fc4000ff1e0ff */
[C---:B------:R-:W-:Y:S01]  /*0210*/  IADD3.X R9, PT, PT, R0.reuse, UR15, RZ, P1, !PT ;  /* 0x0000000f00097c10 */ /* 0x040fe20008ffe4ff */
[----:B------:R-:W2:Y:S01]  /*0220*/  LDG.E.U16 R14, desc[UR4][R14.64] ;  /* 0x000000040e0e7981 */ /* 0x000ea2000c1e1500 */
[----:B------:R-:W-:-:S03]  /*0230*/  IADD3.X R11, PT, PT, R0, UR17, RZ, P0, !PT ;  /* 0x00000011000b7c10 */ /* 0x000fc600087fe4ff */
[----:B------:R-:W3:Y:S04]  /*0240*/  LDG.E.U16 R6, desc[UR4][R6.64] ;  /* 0x0000000406067981 */ /* 0x000ee8000c1e1500 */
[----:B------:R-:W3:Y:S04]  /*0250*/  LDG.E.U16 R9, desc[UR4][R8.64] ;  /* 0x0000000408097981 */ /* 0x000ee8000c1e1500 */
[----:B------:R-:W3:Y:S01]  /*0260*/  LDG.E.U16 R10, desc[UR4][R10.64] ;  /* 0x000000040a0a7981 */ /* 0x000ee2000c1e1500 */
[----:B--2---:R-:W-:-:S05]  /*0270*/  IADD3 R18, PT, PT, R14, R13, R4 ;  /* 0x0000000d0e127210 */ /* 0x004fca0007ffe004 */
[----:B------:R-:W-:-:S05]  /*0280*/  IMAD.HI.U32 R19, R18, 0x40045, RZ ;  /* 0x0004004512137827 */ /* 0x000fca00078e00ff */
[----:B------:R-:W-:Y:S02]  /*0290*/  SHF.R.U32.HI R19, RZ, 0x2, R19 ;  /* 0x00000002ff137819 */ /* 0x000fe40000011613 */
[----:B---3--:R-:W-:Y:S01]  /*02a0*/  IADD3 R0, PT, PT, R10, R9, R6 ;  /* 0x000000090a007210 */ /* 0x008fe20007ffe006 */
[----:B-1----:R-:W-:Y:S02]  /*02b0*/  DADD R4, R16, R16 ;  /* 0x0000000010047229 */ /* 0x002fe40000000010 */
[----:B------:R-:W-:Y:S02]  /*02c0*/  IMAD R19, R19, -0xffef, R18 ;  /* 0xffff001113137824 */ /* 0x000fe400078e0212 */
[----:B------:R-:W-:Y:S02]  /*02d0*/  IMAD.HI.U32 R12, R0, 0x40045, RZ ;  /* 0x00040045000c7827 */ /* 0x000fe400078e00ff */
[----:B------:R-:W0:Y:S03]  /*02e0*/  I2F.F64.S16 R8, R19 ;  /* 0x0000001300087312 */ /* 0x000e260000101c00 */
[----:B------:R-:W-:-:S05]  /*02f0*/  SHF.R.U32.HI R7, RZ, 0x2, R12 ;  /* 0x00000002ff077819 */ /* 0x000fca000001160c */
[----:B------:R-:W-:Y:S01]  /*0300*/  IMAD R0, R7, -0xffef, R0 ;  /* 0xffff001107007824 */ /* 0x000fe200078e0200 */
[----:B------:R-:W-:-:S03]  /*0310*/  DADD R6, -R4, 1 ;  /* 0x3ff0000004067429 */ /* 0x000fc60000000100 */
[----:B------:R-:W1:Y:S05]  /*0320*/  I2F.F64.S16 R4, R0 ;  /* 0x0000000000047312 */ /* 0x000e6a0000101c00 */
[----:B0-----:R-:W-:-:S08]  /*0330*/  DMUL R6, R6, R8 ;  /* 0x0000000806067228 */ /* 0x001fd00000000000 */
[----:B-1----:R-:W-:-:S14]  /*0340*/  DSETP.GEU.AND P0, PT, R6, R4, PT ;  /* 0x000000040600722a */ /* 0x002fdc0003f0e000 */
[----:B------:R-:W-:Y:S05]  /*0350*/  @P0 EXIT ;  /* 0x000000000000094d */ /* 0x000fea0003800000 */
[----:B------:R-:W-:-:S09]  /*0360*/  UISETP.NE.U32.AND UP0, UPT, UR9, URZ, UPT ;  /* 0x000000ff0900728c */ /* 0x000fd2000bf05070 */
[----:B------:R-:W-:Y:S05]  /*0370*/  BRA.U UP0, `(.L_x_1) ;  /* 0x0000000100607547 */ /* 0x000fea000b800000 */
[----:B------:R-:W0:Y:S01]  /*0380*/  I2F.U32.RP R0, UR8 ;  /* 0x0000000800007d06 */ /* 0x000e220008209000 */
[----:B------:R-:W-:Y:S01]  /*0390*/  ISETP.NE.U32.AND P2, PT, RZ, UR8, PT ;  /* 0x00000008ff007c0c */ /* 0x000fe2000bf45070 */
[----:B------:R-:W-:-:S06]  /*03a0*/  IMAD.MOV.U32 R8, RZ, RZ, RZ ;  /* 0x000000ffff087224 */ /* 0x000fcc00078e00ff */
[----:B0-----:R-:W0:Y:S02]  /*03b0*/  MUFU.RCP R0, R0 ;  /* 0x0000000000007308 */ /* 0x001e240000001000 */
[----:B0-----:R-:W-:-:S06]  /*03c0*/  VIADD R4, R0, 0xffffffe ;  /* 0x0ffffffe00047836 */ /* 0x001fcc0000000000 */
[----:B------:R0:W1:Y:S02]  /*03d0*/  F2I.FTZ.U32.TRUNC.NTZ R5, R4 ;  /* 0x0000000400057305 */ /* 0x000064000021f000 */
[----:B0-----:R-:W-:Y:S01]  /*03e0*/  IMAD.MOV.U32 R4, RZ, RZ, RZ ;  /* 0x000000ffff047224 */ /* 0x001fe200078e00ff */
[----:B-1----:R-:W-:-:S05]  /*03f0*/  IADD3 R3, PT, PT, RZ, -R5, RZ ;  /* 0x80000005ff037210 */ /* 0x002fca0007ffe0ff */
[----:B------:R-:W-:-:S04]  /*0400*/  IMAD R3, R3, UR8, RZ ;  /* 0x0000000803037c24 */ /* 0x000fc8000f8e02ff */
[----:B------:R-:W-:-:S06]  /*0410*/  IMAD.HI.U32 R5, R5, R3, R4 ;  /* 0x0000000305057227 */ /* 0x000fcc00078e0004 */
[----:B------:R-:W-:-:S04]  /*0420*/  IMAD.HI.U32 R5, R5, R2, RZ ;  /* 0x0000000205057227 */ /* 0x000fc800078e00ff */
[----:B------:R-:W-:-:S04]  /*0430*/  IMAD.MOV R3, RZ, RZ, -R5 ;  /* 0x000000ffff037224 */ /* 0x000fc800078e0a05 */
[----:B------:R-:W-:-:S05]  /*0440*/  IMAD R3, R3, UR8, R2 ;  /* 0x0000000803037c24 */ /* 0x000fca000f8e0202 */
[----:B------:R-:W-:-:S13]  /*0450*/  ISETP.GE.U32.AND P0, PT, R3, UR8, PT ;  /* 0x0000000803007c0c */ /* 0x000fda000bf06070 */
[----:B------:R-:W-:Y:S01]  /*0460*/  @P0 VIADD R3, R3, -UR8 ;  /* 0x8000000803030c36 */ /* 0x000fe20008000000 */
[----:B------:R-:W-:-:S04]  /*0470*/  @P0 IADD3 R5, PT, PT, R5, 0x1, RZ ;  /* 0x0000000105050810 */ /* 0x000fc80007ffe0ff */
[----:B------:R-:W-:Y:S01]  /*0480*/  ISETP.GE.U32.AND P1, PT, R3, UR8, PT ;  /* 0x0000000803007c0c */ /* 0x000fe2000bf26070 */
[----:B------:R-:W-:-:S12]  /*0490*/  IMAD.MOV.U32 R3, RZ, RZ, RZ ;  /* 0x000000ffff037224 */ /* 0x000fd800078e00ff */
[----:B------:R-:W-:Y:S01]  /*04a0*/  @P1 VIADD R5, R5, 0x1 ;  /* 0x0000000105051836 */ /* 0x000fe20000000000 */
[----:B------:R-:W-:-:S05]  /*04b0*/  @!P2 LOP3.LUT R5, RZ, UR8, RZ, 0x33, !PT ;  /* 0x00000008ff05ac12 */ /* 0x000fca000f8e33ff */
[----:B------:R-:W-:-:S04]  /*04c0*/  IMAD.MOV R9, RZ, RZ, -R5 ;  /* 0x000000ffff097224 */ /* 0x000fc800078e0a05 */
[----:B------:R-:W-:Y:S01]  /*04d0*/  IMAD R9, R9, UR8, R2 ;  /* 0x0000000809097c24 */ /* 0x000fe2000f8e0202 */
[----:B------:R-:W-:Y:S01]  /*04e0*/  MOV R2, R5 ;  /* 0x0000000500027202 */ /* 0x000fe20000000f00 */
[----:B------:R-:W-:Y:S06]  /*04f0*/  BRA `(.L_x_2) ;  /* 0x0000000000347947 */ /* 0x000fec0003800000 */
.L_x_1:
[----:B------:R-:W-:-:S07]  /*0500*/  MOV R0, 0x520 ;  /* 0x0000052000007802 */ /* 0x000fce0000000f00 */
[----:B------:R-:W-:Y:S05]  /*0510*/  CALL.REL.NOINC `($__internal_0_$__cuda_sm20_div_u64) ;  /* 0x0000000000507944 */ /* 0x000fea0003c00000 */
[----:B------:R-:W0:Y:S01]  /*0520*/  LDCU.64 UR6, c[0x0][0x3c0] ;  /* 0x00007800ff0677ac */ /* 0x000e220008000a00 */
[----:B------:R-:W-:Y:S01]  /*0530*/  IADD3 R5, P0, PT, RZ, -R6, RZ ;  /* 0x80000006ff057210 */ /* 0x000fe20007f1e0ff */
[----:B------:R-:W-:-:S04]  /*0540*/  IMAD.MOV.U32 R3, RZ, RZ, RZ ;  /* 0x000000ffff037224 */ /* 0x000fc800078e00ff */
[----:B------:R-:W-:-:S04]  /*0550*/  IMAD.X R0, RZ, RZ, ~R7, P0 ;  /* 0x000000ffff007224 */ /* 0x000fc800000e0e07 */
[----:B0-----:R-:W-:Y:S02]  /*0560*/  IMAD R0, R0, UR6, RZ ;  /* 0x0000000600007c24 */ /* 0x001fe4000f8e02ff */
[----:B------:R-:W-:-:S04]  /*0570*/  IMAD.WIDE.U32 R2, R5, UR6, R2 ;  /* 0x0000000605027c25 */ /* 0x000fc8000f8e0002 */
[----:B------:R-:W-:Y:S01]  /*0580*/  IMAD R5, R5, UR7, R0 ;  /* 0x0000000705057c24 */ /* 0x000fe2000f8e0200 */
[----:B------:R-:W-:Y:S01]  /*0590*/  MOV R9, R2 ;  /* 0x0000000200097202 */ /* 0x000fe20000000f00 */
[----:B------:R-:W-:Y:S02]  /*05a0*/  IMAD.MOV.U32 R2, RZ, RZ, R6 ;  /* 0x000000ffff027224 */ /* 0x000fe400078e0006 */
[----:B------:R-:W-:Y:S02]  /*05b0*/  IMAD.IADD R8, R3, 0x1, R5 ;  /* 0x0000000103087824 */ /* 0x000fe400078e0205 */
[----:B------:R-:W-:-:S07]  /*05c0*/  IMAD.MOV.U32 R3, RZ, RZ, R7 ;  /* 0x000000ffff037224 */ /* 0x000fce00078e0007 */
.L_x_2:
[----:B------:R-:W0:Y:S02]  /*05d0*/  LDCU.64 UR6, c[0x0][0x3b0] ;  /* 0x00007600ff0677ac */ /* 0x000e240008000a00 */
[----:B0-----:R-:W-:-:S04]  /*05e0*/  LEA R4, P0, R2, UR6, 0x2 ;  /* 0x0000000602047c11 */ /* 0x001fc8000f8010ff */
[----:B------:R-:W-:-:S05]  /*05f0*/  LEA.HI.X R5, R2, UR7, R3, 0x2, P0 ;  /* 0x0000000702057c11 */ /* 0x000fca00080f1403 */
[----:B------:R-:W2:Y:S02]  /*0600*/  LDG.E R0, desc[UR4][R4.64] ;  /* 0x0000000404007981 */ /* 0x000ea4000c1e1900 */
[----:B--2---:R-:W-:-:S04]  /*0610*/  ISETP.GE.U32.AND P0, PT, R9, R0, PT ;  /* 0x000000000900720c */ /* 0x004fc80003f06070 */
[----:B------:R-:W-:-:S13]  /*0620*/  ISETP.GE.U32.AND.EX P0, PT, R8, RZ, PT, P0 ;  /* 0x000000ff0800720c */ /* 0x000fda0003f06100 */
[----:B------:R-:W-:Y:S05]  /*0630*/  @P0 EXIT ;  /* 0x000000000000094d */ /* 0x000fea0003800000 */
[----:B------:R-:W-:Y:S01]  /*0640*/  STG.E desc[UR4][R4.64], R9 ;  /* 0x0000000904007986 */ /* 0x000fe2000c101904 */
[----:B------:R-:W-:Y:S05]  /*0650*/  EXIT ;  /* 0x000000000000794d */ /* 0x000fea0003800000 */
        .weak           $__internal_0_$__cuda_sm20_div_u64
        .type           $__internal_0_$__cuda_sm20_div_u64,@function
        .size           $__internal_0_$__cuda_sm20_div_u64,(.L_x_7 - $__internal_0_$__cuda_sm20_div_u64)
$__internal_0_$__cuda_sm20_div_u64:
[----:B------:R-:W0:Y:S01]  /*0660*/  LDCU.64 UR6, c[0x0][0x3c0] ;  /* 0x00007800ff0677ac */ /* 0x000e220008000a00 */
[----:B------:R-:W1:Y:S01]  /*0670*/  LDC.64 R4, c[0x0][0x3c0] ;  /* 0x0000f000ff047b82 */ /* 0x000e620000000a00 */
[----:B0-----:R-:W0:Y:S08]  /*0680*/  I2F.U64.RP R10, UR6 ;  /* 0x00000006000a7d12 */ /* 0x001e300008309000 */
[----:B0-----:R-:W0:Y:S02]  /*0690*/  MUFU.RCP R10, R10 ;  /* 0x0000000a000a7308 */ /* 0x001e240000001000 */
[----:B0-----:R-:W-:-:S06]  /*06a0*/  IADD3 R6, PT, PT, R10, 0x1ffffffe, RZ ;  /* 0x1ffffffe0a067810 */ /* 0x001fcc0007ffe0ff */
[----:B------:R-:W1:Y:S02]  /*06b0*/  F2I.U64.TRUNC R6, R6 ;  /* 0x0000000600067311 */ /* 0x000e64000020d800 */
[----:B-1----:R-:W-:-:S04]  /*06c0*/  IMAD.WIDE.U32 R8, R6, R4, RZ ;  /* 0x0000000406087225 */ /* 0x002fc800078e00ff */
[----:B------:R-:W-:Y:S01]  /*06d0*/  IMAD R9, R6, R5, R9 ;  /* 0x0000000506097224 */ /* 0x000fe200078e0209 */
[----:B------:R-:W-:-:S03]  /*06e0*/  IADD3 R11, P0, PT, RZ, -R8, RZ ;  /* 0x80000008ff0b7210 */ /* 0x000fc60007f1e0ff */
[----:B------:R-:W-:Y:S02]  /*06f0*/  IMAD R9, R7, R4, R9 ;  /* 0x0000000407097224 */ /* 0x000fe400078e0209 */
[----:B------:R-:W-:-:S04]  /*0700*/  IMAD.HI.U32 R8, R6, R11, RZ ;  /* 0x0000000b06087227 */ /* 0x000fc800078e00ff */
[----:B------:R-:W-:Y:S02]  /*0710*/  IMAD.X R13, RZ, RZ, ~R9, P0 ;  /* 0x000000ffff0d7224 */ /* 0x000fe400000e0e09 */
[----:B------:R-:W-:Y:S02]  /*0720*/  IMAD.MOV.U32 R9, RZ, RZ, R6 ;  /* 0x000000ffff097224 */ /* 0x000fe400078e0006 */
[-C--:B------:R-:W-:Y:S02]  /*0730*/  IMAD R15, R7, R13.reuse, RZ ;  /* 0x0000000d070f7224 */ /* 0x080fe400078e02ff */
[----:B------:R-:W-:-:S04]  /*0740*/  IMAD.WIDE.U32 R8, P0, R6, R13, R8 ;  /* 0x0000000d06087225 */ /* 0x000fc80007800008 */
[----:B------:R-:W-:-:S04]  /*0750*/  IMAD.HI.U32 R13, R7, R13, RZ ;  /* 0x0000000d070d7227 */ /* 0x000fc800078e00ff */
[----:B------:R-:W-:-:S05]  /*0760*/  IMAD.HI.U32 R8, P1, R7, R11, R8 ;  /* 0x0000000b07087227 */ /* 0x000fca0007820008 */
[----:B------:R-:W-:Y:S01]  /*0770*/  IADD3 R9, P2, PT, R15, R8, RZ ;  /* 0x000000080f097210 */ /* 0x000fe20007f5e0ff */
[----:B------:R-:W-:-:S04]  /*0780*/  IMAD.X R8, R13, 0x1, R7, P0 ;  /* 0x000000010d087824 */ /* 0x000fc800000e0607 */
[----:B------:R-:W-:Y:S01]  /*0790*/  IMAD.WIDE.U32 R6, R9, R4, RZ ;  /* 0x0000000409067225 */ /* 0x000fe200078e00ff */
[----:B------:R-:W-:-:S03]  /*07a0*/  IADD3.X R11, PT, PT, RZ, RZ, R8, P2, P1 ;  /* 0x000000ffff0b7210 */ /* 0x000fc600017e2408 */
[----:B------:R-:W-:Y:S01]  /*07b0*/  IMAD R7, R9, R5, R7 ;  /* 0x0000000509077224 */ /* 0x000fe200078e0207 */
[----:B------:R-:W-:-:S03]  /*07c0*/  IADD3 R13, P0, PT, RZ, -R6, RZ ;  /* 0x80000006ff0d7210 */ /* 0x000fc60007f1e0ff */
[----:B------:R-:W-:Y:S02]  /*07d0*/  IMAD R7, R11, R4, R7 ;  /* 0x000000040b077224 */ /* 0x000fe400078e0207 */
[----:B------:R-:W-:-:S03]  /*07e0*/  IMAD.HI.U32 R8, R9, R13, RZ ;  /* 0x0000000d09087227 */ /* 0x000fc600078e00ff */
[----:B------:R-:W-:Y:S01]  /*07f0*/  IADD3.X R6, PT, PT, RZ, ~R7, RZ, P0, !PT ;  /* 0x80000007ff067210 */ /* 0x000fe200007fe4ff */
[----:B------:R-:W-:-:S04]  /*0800*/  IMAD.MOV.U32 R7, RZ, RZ, RZ ;  /* 0x000000ffff077224 */ /* 0x000fc800078e00ff */
[----:B------:R-:W-:-:S04]  /*0810*/  IMAD.WIDE.U32 R8, P0, R9, R6, R8 ;  /* 0x0000000609087225 */ /* 0x000fc80007800008 */
[C---:B------:R-:W-:Y:S02]  /*0820*/  IMAD R10, R11.reuse, R6, RZ ;  /* 0x000000060b0a7224 */ /* 0x040fe400078e02ff */
[----:B------:R-:W-:-:S04]  /*0830*/  IMAD.HI.U32 R9, P1, R11, R13, R8 ;  /* 0x0000000d0b097227 */ /* 0x000fc80007820008 */
[----:B------:R-:W-:Y:S01]  /*0840*/  IMAD.HI.U32 R8, R11, R6, RZ ;  /* 0x000000060b087227 */ /* 0x000fe200078e00ff */
[----:B------:R-:W-:-:S03]  /*0850*/  IADD3 R9, P2, PT, R10, R9, RZ ;  /* 0x000000090a097210 */ /* 0x000fc60007f5e0ff */
[----:B------:R-:W-:Y:S02]  /*0860*/  IMAD.X R11, R8, 0x1, R11, P0 ;  /* 0x00000001080b7824 */ /* 0x000fe400000e060b */
[----:B------:R-:W-:-:S03]  /*0870*/  IMAD.HI.U32 R6, R9, R2, RZ ;  /* 0x0000000209067227 */ /* 0x000fc600078e00ff */
[----:B------:R-:W-:Y:S01]  /*0880*/  IADD3.X R11, PT, PT, RZ, RZ, R11, P2, P1 ;  /* 0x000000ffff0b7210 */ /* 0x000fe200017e240b */
[----:B------:R-:W-:-:S04]  /*0890*/  IMAD.WIDE.U32 R6, RZ, R9, R6 ;  /* 0x00000009ff067225 */ /* 0x000fc800078e0006 */
[----:B------:R-:W-:-:S05]  /*08a0*/  IMAD.HI.U32 R6, P0, R11, R2, R6 ;  /* 0x000000020b067227 */ /* 0x000fca0007800006 */
[----:B------:R-:W-:Y:S02]  /*08b0*/  IADD3 R9, P1, PT, RZ, R6, RZ ;  /* 0x00000006ff097210 */ /* 0x000fe40007f3e0ff */
[----:B------:R-:W-:-:S03]  /*08c0*/  IADD3.X R8, PT, PT, RZ, RZ, RZ, P0, !PT ;  /* 0x000000ffff087210 */ /* 0x000fc600007fe4ff */
[----:B------:R-:W-:-:S04]  /*08d0*/  IMAD.WIDE.U32 R6, R9, R4, RZ ;  /* 0x0000000409067225 */ /* 0x000fc800078e00ff */
[----:B------:R-:W-:Y:S01]  /*08e0*/  IMAD.X R11, RZ, RZ, R8, P1 ;  /* 0x000000ffff0b7224 */ /* 0x000fe200008e0608 */
[----:B------:R-:W-:Y:S01]  /*08f0*/  IADD3 R13, P1, PT, -R6, R2, RZ ;  /* 0x00000002060d7210 */ /* 0x000fe20007f3e1ff */
[C---:B------:R-:W-:Y:S01]  /*0900*/  IMAD R7, R9.reuse, R5, R7 ;  /* 0x0000000509077224 */ /* 0x040fe200078e0207 */
[----:B------:R-:W-:Y:S02]  /*0910*/  IADD3 R6, P2, PT, R9, 0x1, RZ ;  /* 0x0000000109067810 */ /* 0x000fe40007f5e0ff */
[-C--:B------:R-:W-:Y:S01]  /*0920*/  ISETP.GE.U32.AND P0, PT, R13, R4.reuse, PT ;  /* 0x000000040d00720c */ /* 0x080fe20003f06070 */
[-C--:B------:R-:W-:Y:S02]  /*0930*/  IMAD R7, R11, R4.reuse, R7 ;  /* 0x000000040b077224 */ /* 0x080fe400078e0207 */
[----:B------:R-:W-:Y:S02]  /*0940*/  IMAD.X R8, RZ, RZ, R11, P2 ;  /* 0x000000ffff087224 */ /* 0x000fe400010e060b */
[----:B------:R-:W-:Y:S01]  /*0950*/  IMAD.X R12, RZ, RZ, ~R7, P1 ;  /* 0x000000ffff0c7224 */ /* 0x000fe200008e0e07 */
[----:B------:R-:W-:-:S04]  /*0960*/  IADD3 R7, P1, PT, R13, -R4, RZ ;  /* 0x800000040d077210 */ /* 0x000fc80007f3e0ff */
[CC--:B------:R-:W-:Y:S02]  /*0970*/  ISETP.GE.U32.AND.EX P0, PT, R12.reuse, R5.reuse, PT, P0 ;  /* 0x000000050c00720c */ /* 0x0c0fe40003f06100 */
[----:B------:R-:W-:Y:S02]  /*0980*/  IADD3.X R10, PT, PT, R12, ~R5, RZ, P1, !PT ;  /* 0x800000050c0a7210 */ /* 0x000fe40000ffe4ff */
[----:B------:R-:W-:Y:S02]  /*0990*/  SEL R9, R6, R9, P0 ;  /* 0x0000000906097207 */ /* 0x000fe40000000000 */
[----:B------:R-:W-:Y:S02]  /*09a0*/  SEL R7, R7, R13, P0 ;  /* 0x0000000d07077207 */ /* 0x000fe40000000000 */
[----:B------:R-:W-:Y:S02]  /*09b0*/  SEL R8, R8, R11, P0 ;  /* 0x0000000b08087207 */ /* 0x000fe40000000000 */
[----:B------:R-:W-:-:S02]  /*09c0*/  IADD3 R6, P2, PT, R9, 0x1, RZ ;  /* 0x0000000109067810 */ /* 0x000fc40007f5e0ff */
[----:B------:R-:W-:Y:S02]  /*09d0*/  SEL R10, R10, R12, P0 ;  /* 0x0000000c0a0a7207 */ /* 0x000fe40000000000 */
[----:B------:R-:W-:Y:S01]  /*09e0*/  ISETP.GE.U32.AND P0, PT, R7, R4, PT ;  /* 0x000000040700720c */ /* 0x000fe20003f06070 */
[----:B------:R-:W-:Y:S01]  /*09f0*/  IMAD.X R7, RZ, RZ, R8, P2 ;  /* 0x000000ffff077224 */ /* 0x000fe200010e0608 */
[----:B------:R-:W-:Y:S02]  /*0a00*/  ISETP.NE.U32.AND P1, PT, R4, RZ, PT ;  /* 0x000000ff0400720c */ /* 0x000fe40003f25070 */
[----:B------:R-:W-:Y:S02]  /*0a10*/  ISETP.GE.U32.AND.EX P0, PT, R10, R5, PT, P0 ;  /* 0x000000050a00720c */ /* 0x000fe40003f06100 */
[----:B------:R-:W-:Y:S01]  /*0a20*/  ISETP.NE.AND.EX P1, PT, R5, RZ, PT, P1 ;  /* 0x000000ff0500720c */ /* 0x000fe20003f25310 */
[----:B------:R-:W-:Y:S01]  /*0a30*/  IMAD.MOV.U32 R5, RZ, RZ, 0x0 ;  /* 0x00000000ff057424 */ /* 0x000fe200078e00ff */
[----:B------:R-:W-:-:S02]  /*0a40*/  MOV R4, R0 ;  /* 0x0000000000047202 */ /* 0x000fc40000000f00 */
[----:B------:R-:W-:Y:S02]  /*0a50*/  SEL R6, R6, R9, P0 ;  /* 0x0000000906067207 */ /* 0x000fe40000000000 */
[----:B------:R-:W-:Y:S02]  /*0a60*/  SEL R7, R7, R8, P0 ;  /* 0x0000000807077207 */ /* 0x000fe40000000000 */
[----:B------:R-:W-:Y:S02]  /*0a70*/  SEL R6, R6, 0xffffffff, P1 ;  /* 0xffffffff06067807 */ /* 0x000fe40000800000 */
[----:B------:R-:W-:Y:S01]  /*0a80*/  SEL R7, R7, 0xffffffff, P1 ;  /* 0xffffffff07077807 */ /* 0x000fe20000800000 */
[----:B------:R-:W-:Y:S06]  /*0a90*/  RET.REL.NODEC R4 `(reconstructAndCompare) ;  /* 0xfffffff404587950 */ /* 0x000fec0003c3ffff */
.L_x_3:
        /* <DEDUP_REMOVED lines=14> */
.L_x_7:


//--------------------- .text.matmul              --------------------------
	.section	.text.matmul,"ax",@progbits
	.align	128
        .global         matmul
        .type           matmul,@function
        .size           matmul,(.L_x_8 - matmul)
        .other          matmul,@"STO_CUDA_ENTRY STV_DEFAULT"
matmul:
.text.matmul:
        /* <DEDUP_REMOVED lines=9> */
[----:B------:R-:W0:Y:S01]  /*0090*/  LDCU UR4, c[0x0][0x3b4] ;  /* 0x00007680ff0477ac */ /* 0x000e220008000800 */
[----:B------:R-:W1:Y:S01]  /*00a0*/  LDCU.64 UR6, c[0x0][0x358] ;  /* 0x00006b00ff0677ac */ /* 0x000e620008000a00 */
[----:B0-----:R-:W-:-:S09]  /*00b0*/  UISETP.NE.U32.AND UP0, UPT, UR4, URZ, UPT ;  /* 0x000000ff0400728c */ /* 0x001fd2000bf05070 */
[----:B-1----:R-:W-:Y:S05]  /*00c0*/  BRA.U UP0, `(.L_x_4) ;  /* 0x0000000100607547 */ /* 0x002fea000b800000 */
[----:B------:R-:W0:Y:S01]  /*00d0*/  LDCU UR4, c[0x0][0x3b0] ;  /* 0x00007600ff0477ac */ /* 0x000e220008000800 */
[----:B------:R-:W-:Y:S01]  /*00e0*/  IMAD.MOV.U32 R9, RZ, RZ, RZ ;  /* 0x000000ffff097224 */ /* 0x000fe200078e00ff */
[----:B0-----:R-:W0:Y:S01]  /*00f0*/  I2F.U32.RP R0, UR4 ;  /* 0x0000000400007d06 */ /* 0x001e220008209000 */
[----:B------:R-:W-:-:S07]  /*0100*/  ISETP.NE.U32.AND P2, PT, RZ, UR4, PT ;  /* 0x00000004ff007c0c */ /* 0x000fce000bf45070 */
[----:B0-----:R-:W0:Y:S02]  /*0110*/  MUFU.RCP R0, R0 ;  /* 0x0000000000007308 */ /* 0x001e240000001000 */
[----:B0-----:R-:W-:-:S06]  /*0120*/  VIADD R4, R0, 0xffffffe ;  /* 0x0ffffffe00047836 */ /* 0x001fcc0000000000 */
[----:B------:R0:W1:Y:S02]  /*0130*/  F2I.FTZ.U32.TRUNC.NTZ R5, R4 ;  /* 0x0000000400057305 */ /* 0x000064000021f000 */
[----:B0-----:R-:W-:Y:S02]  /*0140*/  IMAD.MOV.U32 R4, RZ, RZ, RZ ;  /* 0x000000ffff047224 */ /* 0x001fe400078e00ff */
[----:B-1----:R-:W-:-:S04]  /*0150*/  IMAD.MOV R7, RZ, RZ, -R5 ;  /* 0x000000ffff077224 */ /* 0x002fc800078e0a05 */
        /* <DEDUP_REMOVED lines=8> */
[----:B------:R-:W-:-:S13]  /*01e0*/  ISETP.GE.U32.AND P1, PT, R5, UR4, PT ;  /* 0x0000000405007c0c */ /* 0x000fda000bf26070 */
[----:B------:R-:W-:Y:S01]  /*01f0*/  @P1 VIADD R4, R4, 0x1 ;  /* 0x0000000104041836 */ /* 0x000fe20000000000 */
[----:B------:R-:W-:-:S05]  /*0200*/  @!P2 LOP3.LUT R4, RZ, UR4, RZ, 0x33, !PT ;  /* 0x00000004ff04ac12 */ /* 0x000fca000f8e33ff */
[----:B------:R-:W-:-:S04]  /*0210*/  IMAD.MOV R5, RZ, RZ, -R4 ;  /* 0x000000ffff057224 */ /* 0x000fc800078e0a04 */
[----:B------:R-:W-:Y:S02]  /*0220*/  IMAD R0, R5, UR4, R2 ;  /* 0x0000000405007c24 */ /* 0x000fe4000f8e0202 */
[----:B------:R-:W-:Y:S01]  /*0230*/  IMAD.MOV.U32 R5, RZ, RZ, RZ ;  /* 0x000000ffff057224 */ /* 0x000fe200078e00ff */
[----:B------:R-:W-:Y:S06]  /*0240*/  BRA `(.L_x_5) ;  /* 0x0000000000347947 */ /* 0x000fec0003800000 */
.L_x_4:
[----:B------:R-:W-:-:S07]  /*0250*/  MOV R0, 0x270 ;  /* 0x0000027000007802 */ /* 0x000fce0000000f00 */
[----:B------:R-:W-:Y:S05]  /*0260*/  CALL.REL.NOINC `($__internal_1_$__cuda_sm20_div_u64) ;  /* 0x0000000400b87944 */ /* 0x000fea0003c00000 */
[----:B------:R-:W0:Y:S01]  /*0270*/  LDCU.64 UR4, c[0x0][0x3b0] ;  /* 0x00007600ff0477ac */ /* 0x000e220008000a00 */
[----:B------:R-:W-:Y:S01]  /*0280*/  IADD3 R9, P0, PT, RZ, -R6, RZ ;  /* 0x80000006ff097210 */ /* 0x000fe20007f1e0ff */
[----:B------:R-:W-:-:S03]  /*0290*/  IMAD.MOV.U32 R3, RZ, RZ, RZ ;  /* 0x000000ffff037224 */ /* 0x000fc600078e00ff */
[----:B------:R-:W-:-:S05]  /*02a0*/  IADD3.X R0, PT, PT, RZ, ~R7, RZ, P0, !PT ;  /* 0x80000007ff007210 */ /* 0x000fca00007fe4ff */
[----:B0-----:R-:W-:Y:S02]  /*02b0*/  IMAD R0, R0, UR4, RZ ;  /* 0x0000000400007c24 */ /* 0x001fe4000f8e02ff */
[----:B------:R-:W-:-:S04]  /*02c0*/  IMAD.WIDE.U32 R4, R9, UR4, R2 ;  /* 0x0000000409047c25 */ /* 0x000fc8000f8e0002 */
[----:B------:R-:W-:Y:S02]  /*02d0*/  IMAD R9, R9, UR5, R0 ;  /* 0x0000000509097c24 */ /* 0x000fe4000f8e0200 */
[----:B------:R-:W-:Y:S02]  /*02e0*/  IMAD.MOV.U32 R0, RZ, RZ, R4 ;  /* 0x000000ffff007224 */ /* 0x000fe400078e0004 */
[----:B------:R-:W-:Y:S01]  /*02f0*/  IMAD.IADD R9, R5, 0x1, R9 ;  /* 0x0000000105097824 */ /* 0x000fe200078e0209 */
[----:B------:R-:W-:Y:S01]  /*0300*/  MOV R5, R7 ;  /* 0x0000000700057202 */ /* 0x000fe20000000f00 */
[----:B------:R-:W-:-:S07]  /*0310*/  IMAD.MOV.U32 R4, RZ, RZ, R6 ;  /* 0x000000ffff047224 */ /* 0x000fce00078e0006 */
.L_x_5:
[----:B------:R-:W0:Y:S01]  /*0320*/  LDCU.128 UR12, c[0x0][0x3a0] ;  /* 0x00007400ff0c77ac */ /* 0x000e220008000c00 */
[C---:B------:R-:W-:Y:S01]  /*0330*/  IMAD.SHL.U32 R16, R4.reuse, 0x4, RZ ;  /* 0x0000000404107824 */ /* 0x040fe200078e00ff */
[----:B------:R-:W-:Y:S01]  /*0340*/  SHF.L.U64.HI R4, R4, 0x2, R5 ;  /* 0x0000000204047819 */ /* 0x000fe20000010205 */
[C---:B------:R-:W-:Y:S01]  /*0350*/  IMAD.SHL.U32 R14, R0.reuse, 0x4, RZ ;  /* 0x00000004000e7824 */ /* 0x040fe200078e00ff */
[----:B------:R-:W1:Y:S01]  /*0360*/  LDCU.128 UR8, c[0x0][0x390] ;  /* 0x00007200ff0877ac */ /* 0x000e620008000c00 */
[----:B------:R-:W-:Y:S01]  /*0370*/  SHF.L.U64.HI R0, R0, 0x2, R9 ;  /* 0x0000000200007819 */ /* 0x000fe20000010209 */
[----:B------:R-:W2:Y:S01]  /*0380*/  LDCU.64 UR4, c[0x0][0x3b8] ;  /* 0x00007700ff0477ac */ /* 0x000ea20008000a00 */
[----:B------:R-:W3:Y:S01]  /*0390*/  LDCU.128 UR16, c[0x0][0x380] ;  /* 0x00007000ff1077ac */ /* 0x000ee20008000c00 */
[----:B0-----:R-:W-:Y:S02]  /*03a0*/  IADD3 R12, P1, PT, R16, UR12, RZ ;  /* 0x0000000c100c7c10 */ /* 0x001fe4000ff3e0ff */
[----:B-1----:R-:W-:-:S02]  /*03b0*/  IADD3 R6, P0, PT, R14, UR8, RZ ;  /* 0x000000080e067c10 */ /* 0x002fc4000ff1e0ff */
[----:B------:R-:W-:Y:S02]  /*03c0*/  IADD3.X R13, PT, PT, R4, UR13, RZ, P1, !PT ;  /* 0x0000000d040d7c10 */ /* 0x000fe40008ffe4ff */
[----:B------:R-:W-:Y:S01]  /*03d0*/  IADD3.X R7, PT, PT, R0, UR9, RZ, P0, !PT ;  /* 0x0000000900077c10 */ /* 0x000fe200087fe4ff */
[----:B--2---:R-:W-:Y:S01]  /*03e0*/  USHF.L.U32 UR8, UR4, 0x2, URZ ;  /* 0x0000000204087899 */ /* 0x004fe200080006ff */
[----:B------:R-:W-:Y:S01]  /*03f0*/  IADD3 R16, P0, PT, R16, UR14, RZ ;  /* 0x0000000e10107c10 */ /* 0x000fe2000ff1e0ff */
[----:B------:R-:W2:Y:S01]  /*0400*/  LDG.E R9, desc[UR6][R12.64] ;  /* 0x000000060c097981 */ /* 0x000ea2000c1e1900 */
[----:B---3--:R-:W-:Y:S01]  /*0410*/  LEA R18, P1, R2, UR16, 0x2 ;  /* 0x0000001002127c11 */ /* 0x008fe2000f8210ff */
[----:B------:R-:W-:Y:S01]  /*0420*/  USHF.L.U64.HI UR4, UR4, 0x2, UR5 ;  /* 0x0000000204047899 */ /* 0x000fe20008010205 */
[----:B------:R-:W-:Y:S01]  /*0430*/  IADD3.X R17, PT, PT, R4, UR15, RZ, P0, !PT ;  /* 0x0000000f04117c10 */ /* 0x000fe200087fe4ff */
[----:B------:R-:W3:Y:S01]  /*0440*/  LDG.E R5, desc[UR6][R6.64] ;  /* 0x0000000606057981 */ /* 0x000ee2000c1e1900 */
[----:B------:R-:W-:-:S02]  /*0450*/  LEA.HI.X R19, R2, UR17, RZ, 0x2, P1 ;  /* 0x0000001102137c11 */ /* 0x000fc400088f14ff */
[----:B------:R-:W-:Y:S01]  /*0460*/  IADD3 R14, P0, PT, R14, UR10, RZ ;  /* 0x0000000a0e0e7c10 */ /* 0x000fe2000ff1e0ff */
[----:B------:R0:W4:Y:S01]  /*0470*/  LDG.E R11, desc[UR6][R16.64] ;  /* 0x00000006100b7981 */ /* 0x000122000c1e1900 */
[----:B------:R-:W-:Y:S02]  /*0480*/  IADD3 R20, P1, PT, R18, UR8, RZ ;  /* 0x0000000812147c10 */ /* 0x000fe4000ff3e0ff */
[----:B------:R-:W-:Y:S01]  /*0490*/  IADD3.X R15, PT, PT, R0, UR11, RZ, P0, !PT ;  /* 0x0000000b000f7c10 */ /* 0x000fe200087fe4ff */
[----:B------:R1:W5:Y:S01]  /*04a0*/  LDG.E R8, desc[UR6][R18.64] ;  /* 0x0000000612087981 */ /* 0x000362000c1e1900 */
[----:B------:R-:W-:Y:S02]  /*04b0*/  IADD3.X R21, PT, PT, R19, UR4, RZ, P1, !PT ;  /* 0x0000000413157c10 */ /* 0x000fe40008ffe4ff */
[----:B------:R-:W-:Y:S02]  /*04c0*/  IADD3 R22, P1, PT, R20, UR8, RZ ;  /* 0x0000000814167c10 */ /* 0x000fe4000ff3e0ff */
[----:B------:R-:W4:Y:S02]  /*04d0*/  LDG.E R15, desc[UR6][R14.64] ;  /* 0x000000060e0f7981 */ /* 0x000f24000c1e1900 */
[----:B------:R-:W-:-:S02]  /*04e0*/  IADD3.X R23, PT, PT, R21, UR4, RZ, P1, !PT ;  /* 0x0000000415177c10 */ /* 0x000fc40008ffe4ff */
[----:B------:R-:W-:Y:S01]  /*04f0*/  IADD3 R24, P0, PT, R22, UR8, RZ ;  /* 0x0000000816187c10 */ /* 0x000fe2000ff1e0ff */
[----:B------:R1:W4:Y:S01]  /*0500*/  LDG.E R12, desc[UR6][R20.64] ;  /* 0x00000006140c7981 */ /* 0x000322000c1e1900 */
[----:B------:R-:W0:Y:S02]  /*0510*/  LDCU.128 UR8, c[0x0][0x3d0] ;  /* 0x00007a00ff0877ac */ /* 0x000e240008000c00 */
[----:B------:R-:W-:Y:S01]  /*0520*/  IADD3.X R25, PT, PT, R23, UR4, RZ, P0, !PT ;  /* 0x0000000417197c10 */ /* 0x000fe200087fe4ff */
[----:B------:R-:W4:Y:S04]  /*0530*/  LDG.E R13, desc[UR6][R22.64] ;  /* 0x00000006160d7981 */ /* 0x000f28000c1e1900 */
[----:B------:R-:W4:Y:S01]  /*0540*/  LDG.E R10, desc[UR6][R24.64] ;  /* 0x00000006180a7981 */ /* 0x000f22000c1e1900 */
[----:B------:R-:W-:Y:S01]  /*0550*/  IMAD.SHL.U32 R0, R2, 0x2, RZ ;  /* 0x0000000202007824 */ /* 0x000fe200078e00ff */
[----:B------:R-:W-:-:S02]  /*0560*/  SHF.R.U32.HI R4, RZ, 0x1f, R2 ;  /* 0x0000001fff047819 */ /* 0x000fc40000011602 */
[----:B------:R-:W1:Y:S02]  /*0570*/  LDC.64 R2, c[0x0][0x3c0] ;  /* 0x0000f000ff027b82 */ /* 0x000e640000000a00 */
[C---:B0-----:R-:W-:Y:S02]  /*0580*/  IADD3 R16, P0, PT, R0.reuse, UR8, RZ ;  /* 0x0000000800107c10 */ /* 0x041fe4000ff1e0ff */
[----:B-1----:R-:W-:Y:S02]  /*0590*/  IADD3 R18, P1, PT, R0, UR10, RZ ;  /* 0x0000000a00127c10 */ /* 0x002fe4000ff3e0ff */
[C---:B------:R-:W-:Y:S02]  /*05a0*/  IADD3.X R17, PT, PT, R4.reuse, UR9, RZ, P0, !PT ;  /* 0x0000000904117c10 */ /* 0x040fe400087fe4ff */
[----:B------:R-:W-:-:S03]  /*05b0*/  IADD3.X R19, PT, PT, R4, UR11, RZ, P1, !PT ;  /* 0x0000000b04137c10 */ /* 0x000fc60008ffe4ff */
[----:B------:R0:W4:Y:S04]  /*05c0*/  LDG.E.U16 R7, desc[UR6][R16.64] ;  /* 0x0000000610077981 */ /* 0x000128000c1e1500 */
[----:B------:R-:W4:Y:S01]  /*05d0*/  LDG.E.U16 R6, desc[UR6][R18.64] ;  /* 0x0000000612067981 */ /* 0x000f22000c1e1500 */
[----:B------:R-:W-:Y:S01]  /*05e0*/  IMAD R21, R3, -0x40004000, RZ ;  /* 0xbfffc00003157824 */ /* 0x000fe200078e02ff */
[C---:B--2---:R-:W-:Y:S01]  /*05f0*/  LEA R14, R2.reuse, R9, 0x7 ;  /* 0x00000009020e7211 */ /* 0x044fe200078e38ff */
[----:B---3--:R-:W-:-:S04]  /*0600*/  IMAD R5, R2, 0x80, R5 ;  /* 0x0000008002057824 */ /* 0x008fc800078e0205 */
[----:B------:R-:W-:-:S04]  /*0610*/  IMAD.IADD R9, R5, 0x1, R14 ;  /* 0x0000000105097824 */ /* 0x000fc800078e020e */
[----:B-----5:R-:W-:Y:S02]  /*0620*/  IMAD R8, R9, 0x80, R8 ;  /* 0x0000008009087824 */ /* 0x020fe400078e0208 */
[C---:B----4-:R-:W-:Y:S02]  /*0630*/  IMAD R20, R2.reuse, 0x80, R11 ;  /* 0x0000008002147824 */ /* 0x050fe400078e020b */
[----:B------:R-:W-:Y:S01]  /*0640*/  IMAD R15, R2, 0x80, R15 ;  /* 0x00000080020f7824 */ /* 0x000fe200078e020f */
[----:B------:R-:W-:Y:S02]  /*0650*/  SHF.R.S32.HI R9, RZ, 0x1f, R8 ;  /* 0x0000001fff097819 */ /* 0x000fe40000011408 */
[----:B------:R-:W-:Y:S01]  /*0660*/  IADD3 R5, PT, PT, R5, R20, RZ ;  /* 0x0000001405057210 */ /* 0x000fe20007ffe0ff */
[C---:B0-----:R-:W-:Y:S02]  /*0670*/  IMAD.IADD R16, R15.reuse, 0x1, R14 ;  /* 0x000000010f107824 */ /* 0x041fe400078e020e */
[----:B------:R-:W-:-:S02]  /*0680*/  IMAD.IADD R11, R15, 0x1, R20 ;  /* 0x000000010f0b7824 */ /* 0x000fc400078e0214 */
[----:B------:R-:W-:Y:S01]  /*0690*/  IMAD.WIDE.U32 R8, R2, -0x40004000, R8 ;  /* 0xbfffc00002087825 */ /* 0x000fe200078e0008 */
[----:B------:R-:W0:Y:S01]  /*06a0*/  LDC.64 R14, c[0x0][0x3c8] ;  /* 0x0000f200ff0e7b82 */ /* 0x000e220000000a00 */
[----:B------:R-:W-:Y:S02]  /*06b0*/  LEA R16, R16, R13, 0x7 ;  /* 0x0000000d10107211 */ /* 0x000fe400078e38ff */
[----:B------:R-:W-:Y:S02]  /*06c0*/  IMAD R5, R5, 0x80, R12 ;  /* 0x0000008005057824 */ /* 0x000fe400078e020c */
[----:B------:R-:W-:Y:S01]  /*06d0*/  IMAD R11, R11, 0x80, R10 ;  /* 0x000000800b0b7824 */ /* 0x000fe200078e020a */
[----:B------:R-:W-:Y:S01]  /*06e0*/  IADD3 R9, PT, PT, R9, -R2, R21 ;  /* 0x8000000209097210 */ /* 0x000fe20007ffe015 */
[C---:B------:R-:W-:Y:S01]  /*06f0*/  IMAD.SHL.U32 R10, R2.reuse, 0x8000, RZ ;  /* 0x00008000020a7824 */ /* 0x040fe200078e00ff */
[----:B------:R-:W-:Y:S01]  /*0700*/  SHF.L.U64.HI R2, R2, 0xf, R3 ;  /* 0x0000000f02027819 */ /* 0x000fe20000010203 */
[----:B------:R-:W-:-:S03]  /*0710*/  IMAD.WIDE R8, R11, 0x10000, R8 ;  /* 0x000100000b087825 */ /* 0x000fc600078e0208 */
[----:B------:R-:W-:Y:S02]  /*0720*/  IADD3 R3, P0, P1, R16, R5, -R10 ;  /* 0x0000000510037210 */ /* 0x000fe4000791e80a */
[----:B------:R-:W-:Y:S02]  /*0730*/  SHF.R.S32.HI R5, RZ, 0x1f, R5 ;  /* 0x0000001fff057819 */ /* 0x000fe40000011405 */
[----:B------:R-:W-:-:S04]  /*0740*/  SHF.R.S32.HI R16, RZ, 0x1f, R16 ;  /* 0x0000001fff107819 */ /* 0x000fc80000011410 */
[----:B------:R-:W-:Y:S02]  /*0750*/  IADD3.X R5, PT, PT, R16, R5, ~R2, P0, P1 ;  /* 0x0000000510057210 */ /* 0x000fe400007e2c02 */
[----:B------:R-:W-:-:S04]  /*0760*/  LEA R2, P0, R3, R8, 0x8 ;  /* 0x0000000803027211 */ /* 0x000fc800078040ff */
[----:B------:R-:W-:-:S05]  /*0770*/  LEA.HI.X R9, R3, R9, R5, 0x8, P0 ;  /* 0x0000000903097211 */ /* 0x000fca00000f4405 */
[----:B0-----:R-:W-:-:S04]  /*0780*/  IMAD R9, R9, R14, RZ ;  /* 0x0000000e09097224 */ /* 0x001fc800078e02ff */
[C---:B------:R-:W-:Y:S02]  /*0790*/  IMAD R5, R2.reuse, R15, R9 ;  /* 0x0000000f02057224 */ /* 0x040fe400078e0209 */
[----:B------:R-:W-:-:S04]  /*07a0*/  IMAD.WIDE.U32 R14, R2, R14, RZ ;  /* 0x0000000e020e7225 */ /* 0x000fc800078e00ff */
[----:B------:R-:W-:-:S04]  /*07b0*/  IMAD.IADD R5, R15, 0x1, R5 ;  /* 0x000000010f057824 */ /* 0x000fc800078e0205 */
[----:B------:R-:W-:-:S04]  /*07c0*/  IMAD.WIDE.U32 R2, R5, 0x226648cb, RZ ;  /* 0x226648cb05027825 */ /* 0x000fc800078e00ff */
[----:B------:R-:W-:-:S04]  /*07d0*/  IMAD.WIDE.U32 R8, P0, R14, 0x20022024, R2 ;  /* 0x200220240e087825 */ /* 0x000fc80007800002 */
[----:B------:R-:W-:-:S04]  /*07e0*/  IMAD.WIDE.U32 R2, R14, 0x226648cb, RZ ;  /* 0x226648cb0e027825 */ /* 0x000fc800078e00ff */
[----:B------:R-:W-:Y:S01]  /*07f0*/  IMAD.X R11, RZ, RZ, RZ, P0 ;  /* 0x000000ffff0b7224 */ /* 0x000fe200000e06ff */
[----:B------:R-:W-:Y:S01]  /*0800*/  IADD3 RZ, P0, PT, R3, R8, RZ ;  /* 0x0000000803ff7210 */ /* 0x000fe20007f1e0ff */
[----:B------:R-:W-:-:S04]  /*0810*/  IMAD.MOV.U32 R10, RZ, RZ, R9 ;  /* 0x000000ffff0a7224 */ /* 0x000fc800078e0009 */
[C---:B------:R-:W-:Y:S01]  /*0820*/  IMAD.WIDE.U32.X R2, R5.reuse, 0x20022024, R10, P0 ;  /* 0x2002202405027825 */ /* 0x040fe200000e040a */
[----:B------:R-:W-:Y:S02]  /*0830*/  ISETP.LT.AND P1, PT, R5, RZ, PT ;  /* 0x000000ff0500720c */ /* 0x000fe40003f21270 */
[----:B------:R-:W-:-:S04]  /*0840*/  IADD3 R9, P0, PT, R2, -0x226648cb, RZ ;  /* 0xdd99b73502097810 */ /* 0x000fc80007f1e0ff */
[----:B------:R-:W-:Y:S02]  /*0850*/  IADD3.X R5, PT, PT, R3, -0x20022025, RZ, P0, !PT ;  /* 0xdffddfdb03057810 */ /* 0x000fe400007fe4ff */
[----:B------:R-:W-:Y:S02]  /*0860*/  SEL R2, R9, R2, P1 ;  /* 0x0000000209027207 */ /* 0x000fe40000800000 */
[----:B------:R-:W-:-:S04]  /*0870*/  SEL R5, R5, R3, P1 ;  /* 0x0000000305057207 */ /* 0x000fc80000800000 */
[----:B------:R-:W-:-:S04]  /*0880*/  SHF.R.S64 R3, R2, 0xd, R5 ;  /* 0x0000000d02037819 */ /* 0x000fc80000001005 */
[----:B------:R-:W-:-:S05]  /*0890*/  LEA.HI R3, R5, R3, RZ, 0x1 ;  /* 0x0000000305037211 */ /* 0x000fca00078f08ff */
[----:B------:R-:W-:-:S05]  /*08a0*/  IMAD R3, R3, -0xffef, R14 ;  /* 0xffff001103037824 */ /* 0x000fca00078e020e */
[----:B------:R-:W-:-:S04]  /*08b0*/  LOP3.LUT R3, R3, 0xffff, RZ, 0xc0, !PT ;  /* 0x0000ffff03037812 */ /* 0x000fc800078ec0ff */
[----:B------:R-:W-:-:S04]  /*08c0*/  IADD3 R3, PT, PT, R3, R7, -R6 ;  /* 0x0000000703037210 */ /* 0x000fc80007ffe806 */
[----:B------:R-:W-:-:S05]  /*08d0*/  IADD3 R5, PT, PT, R3, 0xffef, RZ ;  /* 0x0000ffef03057810 */ /* 0x000fca0007ffe0ff */
[----:B------:R-:W-:Y:S01]  /*08e0*/  IMAD.HI.U32 R3, R5, -0x7ff77f6f, RZ ;  /* 0x8008809105037827 */ /* 0x000fe200078e00ff */
[----:B------:R-:W-:-:S04]  /*08f0*/  IADD3 R2, P0, PT, R0, UR18, RZ ;  /* 0x0000001200027c10 */ /* 0x000fc8000ff1e0ff */
[----:B------:R-:W-:Y:S02]  /*0900*/  SHF.R.U32.HI R0, RZ, 0xf, R3 ;  /* 0x0000000fff007819 */ /* 0x000fe40000011603 */
[----:B------:R-:W-:-:S03]  /*0910*/  IADD3.X R3, PT, PT, R4, UR19, RZ, P0, !PT ;  /* 0x0000001304037c10 */ /* 0x000fc600087fe4ff */
[----:B------:R-:W-:-:S05]  /*0920*/  IMAD R5, R0, -0xffef, R5 ;  /* 0xffff001100057824 */ /* 0x000fca00078e0205 */
[----:B------:R-:W-:Y:S01]  /*0930*/  STG.E.U16 desc[UR6][R2.64], R5 ;  /* 0x0000000502007986 */ /* 0x000fe2000c101506 */
[----:B------:R-:W-:Y:S05]  /*0940*/  EXIT ;  /* 0x000000000000794d */ /* 0x000fea0003800000 */
        .weak           $__internal_1_$__cuda_sm20_div_u64
        .type           $__internal_1_$__cuda_sm20_div_u64,@function
        .size           $__internal_1_$__cuda_sm20_div_u64,(.L_x_8 - $__internal_1_$__cuda_sm20_div_u64)
$__internal_1_$__cuda_sm20_div_u64:
[----:B------:R-:W0:Y:S01]  /*0950*/  LDCU.64 UR4, c[0x0][0x3b0] ;  /* 0x00007600ff0477ac */ /* 0x000e220008000a00 */
[----:B------:R-:W1:Y:S01]  /*0960*/  LDC.64 R4, c[0x0][0x3b0] ;  /* 0x0000ec00ff047b82 */ /* 0x000e620000000a00 */
[----:B0-----:R-:W0:Y:S08]  /*0970*/  I2F.U64.RP R10, UR4 ;  /* 0x00000004000a7d12 */ /* 0x001e300008309000 */
[----:B0-----:R-:W0:Y:S02]  /*0980*/  MUFU.RCP R10, R10 ;  /* 0x0000000a000a7308 */ /* 0x001e240000001000 */
[----:B0-----:R-:W-:-:S06]  /*0990*/  VIADD R6, R10, 0x1ffffffe ;  /* 0x1ffffffe0a067836 */ /* 0x001fcc0000000000 */
        /* <DEDUP_REMOVED lines=31> */
[----:B------:R-:W-:-:S04]  /*0b90*/  IMAD.HI.U32 R6, P0, R11, R2, R6 ;  /* 0x000000020b067227 */ /* 0x000fc80007800006 */
[----:B------:R-:W-:Y:S01]  /*0ba0*/  IMAD.X R8, RZ, RZ, RZ, P0 ;  /* 0x000000ffff087224 */ /* 0x000fe200000e06ff */
[----:B------:R-:W-:-:S04]  /*0bb0*/  IADD3 R9, P1, PT, RZ, R6, RZ ;  /* 0x00000006ff097210 */ /* 0x000fc80007f3e0ff */
[----:B------:R-:W-:Y:S01]  /*0bc0*/  IADD3.X R11, PT, PT, RZ, R8, RZ, P1, !PT ;  /* 0x00000008ff0b7210 */ /* 0x000fe20000ffe4ff */
[----:B------:R-:W-:-:S04]  /*0bd0*/  IMAD.WIDE.U32 R6, R9, R4, RZ ;  /* 0x0000000409067225 */ /* 0x000fc800078e00ff */
[----:B------:R-:W-:Y:S01]  /*0be0*/  IMAD R7, R9, R5, R7 ;  /* 0x0000000509077224 */ /* 0x000fe200078e0207 */
[----:B------:R-:W-:-:S03]  /*0bf0*/  IADD3 R13, P1, PT, -R6, R2, RZ ;  /* 0x00000002060d7210 */ /* 0x000fc60007f3e1ff */
[-C--:B------:R-:W-:Y:S01]  /*0c00*/  IMAD R7, R11, R4.reuse, R7 ;  /* 0x000000040b077224 */ /* 0x080fe200078e0207 */
[----:B------:R-:W-:-:S03]  /*0c10*/  ISETP.GE.U32.AND P0, PT, R13, R4, PT ;  /* 0x000000040d00720c */ /* 0x000fc60003f06070 */
[----:B------:R-:W-:Y:S01]  /*0c20*/  IMAD.X R12, RZ, RZ, ~R7, P1 ;  /* 0x000000ffff0c7224 */ /* 0x000fe200008e0e07 */
[----:B------:R-:W-:Y:S02]  /*0c30*/  IADD3 R7, P2, PT, R13, -R4, RZ ;  /* 0x800000040d077210 */ /* 0x000fe40007f5e0ff */
[----:B------:R-:W-:Y:S02]  /*0c40*/  IADD3 R6, P1, PT, R9, 0x1, RZ ;  /* 0x0000000109067810 */ /* 0x000fe40007f3e0ff */
[C---:B------:R-:W-:Y:S01]  /*0c50*/  ISETP.GE.U32.AND.EX P0, PT, R12.reuse, R5, PT, P0 ;  /* 0x000000050c00720c */ /* 0x040fe20003f06100 */
[----:B------:R-:W-:Y:S02]  /*0c60*/  IMAD.X R10, R12, 0x1, ~R5, P2 ;  /* 0x000000010c0a7824 */ /* 0x000fe400010e0e05 */
[----:B------:R-:W-:Y:S01]  /*0c70*/  IMAD.X R8, RZ, RZ, R11, P1 ;  /* 0x000000ffff087224 */ /* 0x000fe200008e060b */
[----:B------:R-:W-:Y:S02]  /*0c80*/  SEL R7, R7, R13, P0 ;  /* 0x0000000d07077207 */ /* 0x000fe40000000000 */
[----:B------:R-:W-:-:S02]  /*0c90*/  SEL R9, R6, R9, P0 ;  /* 0x0000000906097207 */ /* 0x000fc40000000000 */
[----:B------:R-:W-:Y:S02]  /*0ca0*/  SEL R10, R10, R12, P0 ;  /* 0x0000000c0a0a7207 */ /* 0x000fe40000000000 */
[----:B------:R-:W-:Y:S02]  /*0cb0*/  SEL R8, R8, R11, P0 ;  /* 0x0000000b08087207 */ /* 0x000fe40000000000 */
[----:B------:R-:W-:Y:S02]  /*0cc0*/  ISETP.GE.U32.AND P0, PT, R7, R4, PT ;  /* 0x000000040700720c */ /* 0x000fe40003f06070 */
[----:B------:R-:W-:Y:S02]  /*0cd0*/  IADD3 R6, P2, PT, R9, 0x1, RZ ;  /* 0x0000000109067810 */ /* 0x000fe40007f5e0ff */
[----:B------:R-:W-:Y:S01]  /*0ce0*/  ISETP.NE.U32.AND P1, PT, R4, RZ, PT ;  /* 0x000000ff0400720c */ /* 0x000fe20003f25070 */
[----:B------:R-:W-:Y:S01]  /*0cf0*/  IMAD.MOV.U32 R4, RZ, RZ, R0 ;  /* 0x000000ffff047224 */ /* 0x000fe200078e0000 */
[----:B------:R-:W-:-:S02]  /*0d00*/  ISETP.GE.U32.AND.EX P0, PT, R10, R5, PT, P0 ;  /* 0x000000050a00720c */ /* 0x000fc40003f06100 */
[-C--:B------:R-:W-:Y:S02]  /*0d10*/  IADD3.X R7, PT, PT, RZ, R8.reuse, RZ, P2, !PT ;  /* 0x00000008ff077210 */ /* 0x080fe400017fe4ff */
[----:B------:R-:W-:Y:S01]  /*0d20*/  ISETP.NE.AND.EX P1, PT, R5, RZ, PT, P1 ;  /* 0x000000ff0500720c */ /* 0x000fe20003f25310 */
[----:B------:R-:W-:Y:S01]  /*0d30*/  IMAD.MOV.U32 R5, RZ, RZ, 0x0 ;  /* 0x00000000ff057424 */ /* 0x000fe200078e00ff */
[----:B------:R-:W-:Y:S02]  /*0d40*/  SEL R6, R6, R9, P0 ;  /* 0x0000000906067207 */ /* 0x000fe40000000000 */
[----:B------:R-:W-:Y:S02]  /*0d50*/  SEL R7, R7, R8, P0 ;  /* 0x0000000807077207 */ /* 0x000fe40000000000 */
[----:B------:R-:W-:Y:S02]  /*0d60*/  SEL R6, R6, 0xffffffff, P1 ;  /* 0xffffffff06067807 */ /* 0x000fe40000800000 */
[----:B------:R-:W-:Y:S01]  /*0d70*/  SEL R7, R7, 0xffffffff, P1 ;  /* 0xffffffff07077807 */ /* 0x000fe20000800000 */
[----:B------:R-:W-:Y:S06]  /*0d80*/  RET.REL.NODEC R4 `(matmul) ;  /* 0xfffffff0049c7950 */ /* 0x000fec0003c3ffff */
.L_x_6:
        /* <DEDUP_REMOVED lines=15> */
.L_x_8:


//--------------------- .nv.shared.reserved.0     --------------------------
	.section	.nv.shared.reserved.0,"aw",@nobits
	.weak		__nv_reservedSMEM_offset_0_alias
	.size		__nv_reservedSMEM_offset_0_alias, 0, 64
	.other		__nv_reservedSMEM_offset_0_alias,@"STO_CUDA_RESERVED_SHARED STV_DEFAULT"
__nv_reservedSMEM_offset_0_alias:
	.zero		0
	.zero		64


//--------------------- .nv.constant0.dedupResults --------------------------
	.section	.nv.constant0.dedupResults,"a",@progbits
	.sectionflags	@""
	.align	4
.nv.constant0.dedupResults:
	.zero		936


//--------------------- .nv.constant0.reconstructAndCompare --------------------------
	.section	.nv.constant0.reconstructAndCompare,"a",@progbits
	.sectionflags	@""
	.align	4
.nv.constant0.reconstructAndCompare:
	.zero		976


//--------------------- .nv.constant0.matmul      --------------------------
	.section	.nv.constant0.matmul,"a",@progbits
	.sectionflags	@""
	.align	4
.nv.constant0.matmul:
	.zero		992


//--------------------- SYMBOLS --------------------------

	.type		.nv.reservedSmem.offset0,@object
	.size		.nv.reservedSmem.offset0,0x4
